	.headerflags	@"EF_CUDA_TEXMODE_UNIFIED EF_CUDA_64BIT_ADDRESS EF_CUDA_ACCELERATORS EF_CUDA_SM90 EF_CUDA_VIRTUAL_SM(EF_CUDA_SM90)"
	.elftype	@"ET_EXEC"


//--------------------- .nv.info                  --------------------------
	.section	.nv.info,"",@"SHT_CUDA_INFO"
	.align	4


	//----- nvinfo : EIATTR_REGCOUNT
	.align		4
        /*0000*/ 	.byte	0x04, 0x2f
        /*0002*/ 	.short	(.L_1 - .L_0)
	.align		4
.L_0:
        /*0004*/ 	.word	index@(_fwd_kernel)
        /*0008*/ 	.word	0x000000fe


	//----- nvinfo : EIATTR_MIN_STACK_SIZE
	.align		4
.L_1:
        /*000c*/ 	.byte	0x04, 0x12
        /*000e*/ 	.short	(.L_3 - .L_2)
	.align		4
.L_2:
        /*0010*/ 	.word	index@(_fwd_kernel)
        /*0014*/ 	.word	0x00000000


	//----- nvinfo : EIATTR_FRAME_SIZE
	.align		4
.L_3:
        /*0018*/ 	.byte	0x04, 0x11
        /*001a*/ 	.short	(.L_5 - .L_4)
	.align		4
.L_4:
        /*001c*/ 	.word	index@(_fwd_kernel)
        /*0020*/ 	.word	0x00000000


	//----- nvinfo : EIATTR_MIN_STACK_SIZE
	.align		4
.L_5:
        /*0024*/ 	.byte	0x04, 0x12
        /*0026*/ 	.short	(.L_7 - .L_6)
	.align		4
.L_6:
        /*0028*/ 	.word	index@(_fwd_kernel)
        /*002c*/ 	.word	0x00000000
.L_7:


//--------------------- .nv.info._fwd_kernel      --------------------------
	.section	.nv.info._fwd_kernel,"",@"SHT_CUDA_INFO"
	.sectionflags	@""
	.align	4


	//----- nvinfo : EIATTR_CUDA_API_VERSION
	.align		4
        /*0000*/ 	.byte	0x04, 0x37
        /*0002*/ 	.short	(.L_9 - .L_8)
.L_8:
        /*0004*/ 	.word	0x0000007c


	//----- nvinfo : EIATTR_KPARAM_INFO
	.align		4
.L_9:
        /*0008*/ 	.byte	0x04, 0x17
        /*000a*/ 	.short	(.L_11 - .L_10)
.L_10:
        /*000c*/ 	.word	0x00000000
        /*0010*/ 	.short	0x001a
        /*0012*/ 	.short	0x0098
        /*0014*/ 	.byte	0x00, 0xf0, 0x11, 0x00


	//----- nvinfo : EIATTR_KPARAM_INFO
	.align		4
.L_11:
        /*0018*/ 	.byte	0x04, 0x17
        /*001a*/ 	.short	(.L_13 - .L_12)
.L_12:
        /*001c*/ 	.word	0x00000000
        /*0020*/ 	.short	0x0019
        /*0022*/ 	.short	0x0094
        /*0024*/ 	.byte	0x00, 0xf0, 0x11, 0x00


	//----- nvinfo : EIATTR_KPARAM_INFO
	.align		4
.L_13:
        /*0028*/ 	.byte	0x04, 0x17
        /*002a*/ 	.short	(.L_15 - .L_14)
.L_14:
        /*002c*/ 	.word	0x00000000
        /*0030*/ 	.short	0x0018
        /*0032*/ 	.short	0x0090
        /*0034*/ 	.byte	0x00, 0xf0, 0x11, 0x00


	//----- nvinfo : EIATTR_KPARAM_INFO
	.align		4
.L_15:
        /*0038*/ 	.byte	0x04, 0x17
        /*003a*/ 	.short	(.L_17 - .L_16)
.L_16:
        /*003c*/ 	.word	0x00000000
        /*0040*/ 	.short	0x0017
        /*0042*/ 	.short	0x008c
        /*0044*/ 	.byte	0x00, 0xf0, 0x11, 0x00


	//----- nvinfo : EIATTR_KPARAM_INFO
	.align		4
.L_17:
        /*0048*/ 	.byte	0x04, 0x17
        /*004a*/ 	.short	(.L_19 - .L_18)
.L_18:
        /*004c*/ 	.word	0x00000000
        /*0050*/ 	.short	0x0016
        /*0052*/ 	.short	0x0088
        /*0054*/ 	.byte	0x00, 0xf0, 0x11, 0x00


	//----- nvinfo : EIATTR_KPARAM_INFO
	.align		4
.L_19:
        /*0058*/ 	.byte	0x04, 0x17
        /*005a*/ 	.short	(.L_21 - .L_20)
.L_20:
        /*005c*/ 	.word	0x00000000
        /*0060*/ 	.short	0x0015
        /*0062*/ 	.short	0x0084
        /*0064*/ 	.byte	0x00, 0xf0, 0x11, 0x00


	//----- nvinfo : EIATTR_KPARAM_INFO
	.align		4
.L_21:
        /*0068*/ 	.byte	0x04, 0x17
        /*006a*/ 	.short	(.L_23 - .L_22)
.L_22:
        /*006c*/ 	.word	0x00000000
        /*0070*/ 	.short	0x0014
        /*0072*/ 	.short	0x0080
        /*0074*/ 	.byte	0x00, 0xf0, 0x11, 0x00


	//----- nvinfo : EIATTR_KPARAM_INFO
	.align		4
.L_23:
        /*0078*/ 	.byte	0x04, 0x17
        /*007a*/ 	.short	(.L_25 - .L_24)
.L_24:
        /*007c*/ 	.word	0x00000000
        /*0080*/ 	.short	0x0013
        /*0082*/ 	.short	0x007c
        /*0084*/ 	.byte	0x00, 0xf0, 0x11, 0x00


	//----- nvinfo : EIATTR_KPARAM_INFO
	.align		4
.L_25:
        /*0088*/ 	.byte	0x04, 0x17
        /*008a*/ 	.short	(.L_27 - .L_26)
.L_26:
        /*008c*/ 	.word	0x00000000
        /*0090*/ 	.short	0x0012
        /*0092*/ 	.short	0x0078
        /*0094*/ 	.byte	0x00, 0xf0, 0x11, 0x00


	//----- nvinfo : EIATTR_KPARAM_INFO
	.align		4
.L_27:
        /*0098*/ 	.byte	0x04, 0x17
        /*009a*/ 	.short	(.L_29 - .L_28)
.L_28:
        /*009c*/ 	.word	0x00000000
        /*00a0*/ 	.short	0x0011
        /*00a2*/ 	.short	0x0074
        /*00a4*/ 	.byte	0x00, 0xf0, 0x11, 0x00


	//----- nvinfo : EIATTR_KPARAM_INFO
	.align		4
.L_29:
        /*00a8*/ 	.byte	0x04, 0x17
        /*00aa*/ 	.short	(.L_31 - .L_30)
.L_30:
        /*00ac*/ 	.word	0x00000000
        /*00b0*/ 	.short	0x0010
        /*00b2*/ 	.short	0x0070
        /*00b4*/ 	.byte	0x00, 0xf0, 0x11, 0x00


	//----- nvinfo : EIATTR_KPARAM_INFO
	.align		4
.L_31:
        /*00b8*/ 	.byte	0x04, 0x17
        /*00ba*/ 	.short	(.L_33 - .L_32)
.L_32:
        /*00bc*/ 	.word	0x00000000
        /*00c0*/ 	.short	0x000f
        /*00c2*/ 	.short	0x006c
        /*00c4*/ 	.byte	0x00, 0xf0, 0x11, 0x00


	//----- nvinfo : EIATTR_KPARAM_INFO
	.align		4
.L_33:
        /*00c8*/ 	.byte	0x04, 0x17
        /*00ca*/ 	.short	(.L_35 - .L_34)
.L_34:
        /*00cc*/ 	.word	0x00000000
        /*00d0*/ 	.short	0x000e
        /*00d2*/ 	.short	0x0068
        /*00d4*/ 	.byte	0x00, 0xf0, 0x11, 0x00


	//----- nvinfo : EIATTR_KPARAM_INFO
	.align		4
.L_35:
        /*00d8*/ 	.byte	0x04, 0x17
        /*00da*/ 	.short	(.L_37 - .L_36)
.L_36:
        /*00dc*/ 	.word	0x00000000
        /*00e0*/ 	.short	0x000d
        /*00e2*/ 	.short	0x0064
        /*00e4*/ 	.byte	0x00, 0xf0, 0x11, 0x00


	//----- nvinfo : EIATTR_KPARAM_INFO
	.align		4
.L_37:
        /*00e8*/ 	.byte	0x04, 0x17
        /*00ea*/ 	.short	(.L_39 - .L_38)
.L_38:
        /*00ec*/ 	.word	0x00000000
        /*00f0*/ 	.short	0x000c
        /*00f2*/ 	.short	0x0060
        /*00f4*/ 	.byte	0x00, 0xf0, 0x11, 0x00


	//----- nvinfo : EIATTR_KPARAM_INFO
	.align		4
.L_39:
        /*00f8*/ 	.byte	0x04, 0x17
        /*00fa*/ 	.short	(.L_41 - .L_40)
.L_40:
        /*00fc*/ 	.word	0x00000000
        /*0100*/ 	.short	0x000b
        /*0102*/ 	.short	0x0058
        /*0104*/ 	.byte	0x00, 0xf4, 0x21, 0x00


	//----- nvinfo : EIATTR_KPARAM_INFO
	.align		4
.L_41:
        /*0108*/ 	.byte	0x04, 0x17
        /*010a*/ 	.short	(.L_43 - .L_42)
.L_42:
        /*010c*/ 	.word	0x00000000
        /*0110*/ 	.short	0x000a
        /*0112*/ 	.short	0x0050
        /*0114*/ 	.byte	0x00, 0xf4, 0x21, 0x00


	//----- nvinfo : EIATTR_KPARAM_INFO
	.align		4
.L_43:
        /*0118*/ 	.byte	0x04, 0x17
        /*011a*/ 	.short	(.L_45 - .L_44)
.L_44:
        /*011c*/ 	.word	0x00000000
        /*0120*/ 	.short	0x0009
        /*0122*/ 	.short	0x0048
        /*0124*/ 	.byte	0x00, 0xf4, 0x21, 0x00


	//----- nvinfo : EIATTR_KPARAM_INFO
	.align		4
.L_45:
        /*0128*/ 	.byte	0x04, 0x17
        /*012a*/ 	.short	(.L_47 - .L_46)
.L_46:
        /*012c*/ 	.word	0x00000000
        /*0130*/ 	.short	0x0008
        /*0132*/ 	.short	0x0040
        /*0134*/ 	.byte	0x00, 0xf4, 0x21, 0x00


	//----- nvinfo : EIATTR_KPARAM_INFO
	.align		4
.L_47:
        /*0138*/ 	.byte	0x04, 0x17
        /*013a*/ 	.short	(.L_49 - .L_48)
.L_48:
        /*013c*/ 	.word	0x00000000
        /*0140*/ 	.short	0x0007
        /*0142*/ 	.short	0x0038
        /*0144*/ 	.byte	0x00, 0xf4, 0x21, 0x00


	//----- nvinfo : EIATTR_KPARAM_INFO
	.align		4
.L_49:
        /*0148*/ 	.byte	0x04, 0x17
        /*014a*/ 	.short	(.L_51 - .L_50)
.L_50:
        /*014c*/ 	.word	0x00000000
        /*0150*/ 	.short	0x0006
        /*0152*/ 	.short	0x0030
        /*0154*/ 	.byte	0x00, 0xf0, 0x11, 0x00


	//----- nvinfo : EIATTR_KPARAM_INFO
	.align		4
.L_51:
        /*0158*/ 	.byte	0x04, 0x17
        /*015a*/ 	.short	(.L_53 - .L_52)
.L_52:
        /*015c*/ 	.word	0x00000000
        /*0160*/ 	.short	0x0005
        /*0162*/ 	.short	0x0028
        /*0164*/ 	.byte	0x00, 0xf4, 0x21, 0x00


	//----- nvinfo : EIATTR_KPARAM_INFO
	.align		4
.L_53:
        /*0168*/ 	.byte	0x04, 0x17
        /*016a*/ 	.short	(.L_55 - .L_54)
.L_54:
        /*016c*/ 	.word	0x00000000
        /*0170*/ 	.short	0x0004
        /*0172*/ 	.short	0x0020
        /*0174*/ 	.byte	0x00, 0xf4, 0x21, 0x00


	//----- nvinfo : EIATTR_KPARAM_INFO
	.align		4
.L_55:
        /*0178*/ 	.byte	0x04, 0x17
        /*017a*/ 	.short	(.L_57 - .L_56)
.L_56:
        /*017c*/ 	.word	0x00000000
        /*0180*/ 	.short	0x0003
        /*0182*/ 	.short	0x0018
        /*0184*/ 	.byte	0x00, 0xf4, 0x21, 0x00


	//----- nvinfo : EIATTR_KPARAM_INFO
	.align		4
.L_57:
        /*0188*/ 	.byte	0x04, 0x17
        /*018a*/ 	.short	(.L_59 - .L_58)
.L_58:
        /*018c*/ 	.word	0x00000000
        /*0190*/ 	.short	0x0002
        /*0192*/ 	.short	0x0010
        /*0194*/ 	.byte	0x00, 0xf4, 0x21, 0x00


	//----- nvinfo : EIATTR_KPARAM_INFO
	.align		4
.L_59:
        /*0198*/ 	.byte	0x04, 0x17
        /*019a*/ 	.short	(.L_61 - .L_60)
.L_60:
        /*019c*/ 	.word	0x00000000
        /*01a0*/ 	.short	0x0001
        /*01a2*/ 	.short	0x0008
        /*01a4*/ 	.byte	0x00, 0xf4, 0x21, 0x00


	//----- nvinfo : EIATTR_KPARAM_INFO
	.align		4
.L_61:
        /*01a8*/ 	.byte	0x04, 0x17
        /*01aa*/ 	.short	(.L_63 - .L_62)
.L_62:
        /*01ac*/ 	.word	0x00000000
        /*01b0*/ 	.short	0x0000
        /*01b2*/ 	.short	0x0000
        /*01b4*/ 	.byte	0x00, 0xf4, 0x21, 0x00


	//----- nvinfo : EIATTR_SPARSE_MMA_MASK
	.align		4
.L_63:
        /*01b8*/ 	.byte	0x03, 0x50
        /*01ba*/ 	.short	0x0000


	//----- nvinfo : EIATTR_MAXREG_COUNT
	.align		4
        /*01bc*/ 	.byte	0x03, 0x1b
        /*01be*/ 	.short	0x00ff


	//----- nvinfo : EIATTR_COOP_GROUP_MASK_REGIDS
	.align		4
        /*01c0*/ 	.byte	0x04, 0x29
        /*01c2*/ 	.short	(.L_65 - .L_64)


	//   ....[0]....
.L_64:
        /*01c4*/ 	.word	0xffffffff


	//   ....[1]....
        /*01c8*/ 	.word	0xffffffff


	//   ....[2]....
        /*01cc*/ 	.word	0xffffffff


	//   ....[3]....
        /*01d0*/ 	.word	0xffffffff


	//   ....[4]....
        /*01d4*/ 	.word	0xffffffff


	//   ....[5]....
        /*01d8*/ 	.word	0xffffffff


	//   ....[6]....
        /*01dc*/ 	.word	0xffffffff


	//   ....[7]....
        /*01e0*/ 	.word	0xffffffff


	//   ....[8]....
        /*01e4*/ 	.word	0xffffffff


	//   ....[9]....
        /*01e8*/ 	.word	0xffffffff


	//   ....[10]....
        /*01ec*/ 	.word	0xffffffff


	//   ....[11]....
        /*01f0*/ 	.word	0xffffffff


	//   ....[12]....
        /*01f4*/ 	.word	0xffffffff


	//   ....[13]....
        /*01f8*/ 	.word	0xffffffff


	//   ....[14]....
        /*01fc*/ 	.word	0xffffffff


	//   ....[15]....
        /*0200*/ 	.word	0xffffffff


	//   ....[16]....
        /*0204*/ 	.word	0xffffffff


	//   ....[17]....
        /*0208*/ 	.word	0xffffffff


	//   ....[18]....
        /*020c*/ 	.word	0xffffffff


	//   ....[19]....
        /*0210*/ 	.word	0xffffffff


	//   ....[20]....
        /*0214*/ 	.word	0xffffffff


	//   ....[21]....
        /*0218*/ 	.word	0xffffffff


	//   ....[22]....
        /*021c*/ 	.word	0xffffffff


	//   ....[23]....
        /*0220*/ 	.word	0xffffffff


	//   ....[24]....
        /*0224*/ 	.word	0xffffffff


	//   ....[25]....
        /*0228*/ 	.word	0xffffffff


	//   ....[26]....
        /*022c*/ 	.word	0xffffffff


	//   ....[27]....
        /*0230*/ 	.word	0xffffffff


	//   ....[28]....
        /*0234*/ 	.word	0xffffffff


	//   ....[29]....
        /*0238*/ 	.word	0xffffffff


	//   ....[30]....
        /*023c*/ 	.word	0xffffffff


	//   ....[31]....
        /*0240*/ 	.word	0xffffffff


	//   ....[32]....
        /*0244*/ 	.word	0xffffffff


	//   ....[33]....
        /*0248*/ 	.word	0xffffffff


	//   ....[34]....
        /*024c*/ 	.word	0xffffffff


	//   ....[35]....
        /*0250*/ 	.word	0xffffffff


	//   ....[36]....
        /*0254*/ 	.word	0xffffffff


	//   ....[37]....
        /*0258*/ 	.word	0xffffffff


	//   ....[38]....
        /*025c*/ 	.word	0xffffffff


	//   ....[39]....
        /*0260*/ 	.word	0xffffffff


	//   ....[40]....
        /*0264*/ 	.word	0xffffffff


	//   ....[41]....
        /*0268*/ 	.word	0xffffffff


	//   ....[42]....
        /*026c*/ 	.word	0xffffffff


	//   ....[43]....
        /*0270*/ 	.word	0xffffffff


	//   ....[44]....
        /*0274*/ 	.word	0xffffffff


	//   ....[45]....
        /*0278*/ 	.word	0xffffffff


	//   ....[46]....
        /*027c*/ 	.word	0xffffffff


	//   ....[47]....
        /*0280*/ 	.word	0xffffffff


	//   ....[48]....
        /*0284*/ 	.word	0xffffffff


	//   ....[49]....
        /*0288*/ 	.word	0xffffffff


	//   ....[50]....
        /*028c*/ 	.word	0xffffffff


	//   ....[51]....
        /*0290*/ 	.word	0xffffffff


	//   ....[52]....
        /*0294*/ 	.word	0xffffffff


	//   ....[53]....
        /*0298*/ 	.word	0xffffffff


	//   ....[54]....
        /*029c*/ 	.word	0xffffffff


	//   ....[55]....
        /*02a0*/ 	.word	0xffffffff


	//   ....[56]....
        /*02a4*/ 	.word	0xffffffff


	//   ....[57]....
        /*02a8*/ 	.word	0xffffffff


	//   ....[58]....
        /*02ac*/ 	.word	0xffffffff


	//   ....[59]....
        /*02b0*/ 	.word	0xffffffff


	//   ....[60]....
        /*02b4*/ 	.word	0xffffffff


	//   ....[61]....
        /*02b8*/ 	.word	0xffffffff


	//   ....[62]....
        /*02bc*/ 	.word	0xffffffff


	//   ....[63]....
        /*02c0*/ 	.word	0xffffffff


	//   ....[64]....
        /*02c4*/ 	.word	0xffffffff


	//   ....[65]....
        /*02c8*/ 	.word	0xffffffff


	//   ....[66]....
        /*02cc*/ 	.word	0xffffffff


	//   ....[67]....
        /*02d0*/ 	.word	0xffffffff


	//   ....[68]....
        /*02d4*/ 	.word	0xffffffff


	//   ....[69]....
        /*02d8*/ 	.word	0xffffffff


	//   ....[70]....
        /*02dc*/ 	.word	0xffffffff


	//   ....[71]....
        /*02e0*/ 	.word	0xffffffff


	//   ....[72]....
        /*02e4*/ 	.word	0xffffffff


	//   ....[73]....
        /*02e8*/ 	.word	0xffffffff


	//   ....[74]....
        /*02ec*/ 	.word	0xffffffff


	//   ....[75]....
        /*02f0*/ 	.word	0xffffffff


	//   ....[76]....
        /*02f4*/ 	.word	0xffffffff


	//   ....[77]....
        /*02f8*/ 	.word	0xffffffff


	//   ....[78]....
        /*02fc*/ 	.word	0xffffffff


	//   ....[79]....
        /*0300*/ 	.word	0xffffffff


	//   ....[80]....
        /*0304*/ 	.word	0xffffffff


	//   ....[81]....
        /*0308*/ 	.word	0xffffffff


	//   ....[82]....
        /*030c*/ 	.word	0xffffffff


	//   ....[83]....
        /*0310*/ 	.word	0xffffffff


	//   ....[84]....
        /*0314*/ 	.word	0xffffffff


	//   ....[85]....
        /*0318*/ 	.word	0xffffffff


	//   ....[86]....
        /*031c*/ 	.word	0xffffffff


	//   ....[87]....
        /*0320*/ 	.word	0xffffffff


	//   ....[88]....
        /*0324*/ 	.word	0xffffffff


	//   ....[89]....
        /*0328*/ 	.word	0xffffffff


	//   ....[90]....
        /*032c*/ 	.word	0xffffffff


	//   ....[91]....
        /*0330*/ 	.word	0xffffffff


	//   ....[92]....
        /*0334*/ 	.word	0xffffffff


	//   ....[93]....
        /*0338*/ 	.word	0xffffffff


	//   ....[94]....
        /*033c*/ 	.word	0xffffffff


	//   ....[95]....
        /*0340*/ 	.word	0xffffffff


	//   ....[96]....
        /*0344*/ 	.word	0xffffffff


	//   ....[97]....
        /*0348*/ 	.word	0xffffffff


	//   ....[98]....
        /*034c*/ 	.word	0xffffffff


	//   ....[99]....
        /*0350*/ 	.word	0xffffffff


	//   ....[100]....
        /*0354*/ 	.word	0xffffffff


	//   ....[101]....
        /*0358*/ 	.word	0xffffffff


	//----- nvinfo : EIATTR_COOP_GROUP_INSTR_OFFSETS
	.align		4
.L_65:
        /*035c*/ 	.byte	0x04, 0x28
        /*035e*/ 	.short	(.L_67 - .L_66)


	//   ....[0]....
.L_66:
        /*0360*/ 	.word	0x00001680


	//   ....[1]....
        /*0364*/ 	.word	0x000019e0


	//   ....[2]....
        /*0368*/ 	.word	0x00001a10


	//   ....[3]....
        /*036c*/ 	.word	0x00001b40


	//   ....[4]....
        /*0370*/ 	.word	0x00001bb0


	//   ....[5]....
        /*0374*/ 	.word	0x00001e20


	//   ....[6]....
        /*0378*/ 	.word	0x00001e90


	//   ....[7]....
        /*037c*/ 	.word	0x00001fd0


	//   ....[8]....
        /*0380*/ 	.word	0x00002040


	//   ....[9]....
        /*0384*/ 	.word	0x00002350


	//   ....[10]....
        /*0388*/ 	.word	0x00002520


	//   ....[11]....
        /*038c*/ 	.word	0x00002530


	//   ....[12]....
        /*0390*/ 	.word	0x00002540


	//   ....[13]....
        /*0394*/ 	.word	0x00002790


	//   ....[14]....
        /*0398*/ 	.word	0x00002990


	//   ....[15]....
        /*039c*/ 	.word	0x000029d0


	//   ....[16]....
        /*03a0*/ 	.word	0x00002a10


	//   ....[17]....
        /*03a4*/ 	.word	0x000031c0


	//   ....[18]....
        /*03a8*/ 	.word	0x00003520


	//   ....[19]....
        /*03ac*/ 	.word	0x00003540


	//   ....[20]....
        /*03b0*/ 	.word	0x00003670


	//   ....[21]....
        /*03b4*/ 	.word	0x000036c0


	//   ....[22]....
        /*03b8*/ 	.word	0x00003920


	//   ....[23]....
        /*03bc*/ 	.word	0x00003980


	//   ....[24]....
        /*03c0*/ 	.word	0x00003b20


	//   ....[25]....
        /*03c4*/ 	.word	0x00003b80


	//   ....[26]....
        /*03c8*/ 	.word	0x00003d70


	//   ....[27]....
        /*03cc*/ 	.word	0x00003e00


	//   ....[28]....
        /*03d0*/ 	.word	0x00003e60


	//   ....[29]....
        /*03d4*/ 	.word	0x00003e80


	//   ....[30]....
        /*03d8*/ 	.word	0x00003f00


	//   ....[31]....
        /*03dc*/ 	.word	0x00003f30


	//   ....[32]....
        /*03e0*/ 	.word	0x00003f70


	//   ....[33]....
        /*03e4*/ 	.word	0x00004000


	//   ....[34]....
        /*03e8*/ 	.word	0x00004c20


	//   ....[35]....
        /*03ec*/ 	.word	0x00004f90


	//   ....[36]....
        /*03f0*/ 	.word	0x00004fc0


	//   ....[37]....
        /*03f4*/ 	.word	0x000050f0


	//   ....[38]....
        /*03f8*/ 	.word	0x00005150


	//   ....[39]....
        /*03fc*/ 	.word	0x000053c0


	//   ....[40]....
        /*0400*/ 	.word	0x00005450


	//   ....[41]....
        /*0404*/ 	.word	0x00005570


	//   ....[42]....
        /*0408*/ 	.word	0x000055c0


	//   ....[43]....
        /*040c*/ 	.word	0x00005840


	//   ....[44]....
        /*0410*/ 	.word	0x000058b0


	//   ....[45]....
        /*0414*/ 	.word	0x00005b30


	//   ....[46]....
        /*0418*/ 	.word	0x00005c80


	//   ....[47]....
        /*041c*/ 	.word	0x00005cc0


	//   ....[48]....
        /*0420*/ 	.word	0x00005dc0


	//   ....[49]....
        /*0424*/ 	.word	0x00005ef0


	//   ....[50]....
        /*0428*/ 	.word	0x00005f10


	//   ....[51]....
        /*042c*/ 	.word	0x000066e0


	//   ....[52]....
        /*0430*/ 	.word	0x00006a20


	//   ....[53]....
        /*0434*/ 	.word	0x00006a50


	//   ....[54]....
        /*0438*/ 	.word	0x00006b90


	//   ....[55]....
        /*043c*/ 	.word	0x00006bf0


	//   ....[56]....
        /*0440*/ 	.word	0x00006e30


	//   ....[57]....
        /*0444*/ 	.word	0x00006ea0


	//   ....[58]....
        /*0448*/ 	.word	0x00007020


	//   ....[59]....
        /*044c*/ 	.word	0x000070a0


	//   ....[60]....
        /*0450*/ 	.word	0x000071f0


	//   ....[61]....
        /*0454*/ 	.word	0x00007260


	//   ....[62]....
        /*0458*/ 	.word	0x000072f0


	//   ....[63]....
        /*045c*/ 	.word	0x00007350


	//   ....[64]....
        /*0460*/ 	.word	0x000073e0


	//   ....[65]....
        /*0464*/ 	.word	0x00007440


	//   ....[66]....
        /*0468*/ 	.word	0x000074d0


	//   ....[67]....
        /*046c*/ 	.word	0x00007560


	//   ....[68]....
        /*0470*/ 	.word	0x000084a0


	//   ....[69]....
        /*0474*/ 	.word	0x000088d0


	//   ....[70]....
        /*0478*/ 	.word	0x00008900


	//   ....[71]....
        /*047c*/ 	.word	0x00008a30


	//   ....[72]....
        /*0480*/ 	.word	0x00008ab0


	//   ....[73]....
        /*0484*/ 	.word	0x00008d10


	//   ....[74]....
        /*0488*/ 	.word	0x00008d80


	//   ....[75]....
        /*048c*/ 	.word	0x00008ef0


	//   ....[76]....
        /*0490*/ 	.word	0x00008f50


	//   ....[77]....
        /*0494*/ 	.word	0x00009180


	//   ....[78]....
        /*0498*/ 	.word	0x000091e0


	//   ....[79]....
        /*049c*/ 	.word	0x00009260


	//   ....[80]....
        /*04a0*/ 	.word	0x000092e0


	//   ....[81]....
        /*04a4*/ 	.word	0x000092f0


	//   ....[82]....
        /*04a8*/ 	.word	0x00009330


	//   ....[83]....
        /*04ac*/ 	.word	0x000093c0


	//   ....[84]....
        /*04b0*/ 	.word	0x00009400


	//   ....[85]....
        /*04b4*/ 	.word	0x0000ae40


	//   ....[86]....
        /*04b8*/ 	.word	0x0000cf40


	//   ....[87]....
        /*04bc*/ 	.word	0x0000cf60


	//   ....[88]....
        /*04c0*/ 	.word	0x0000d2d0


	//   ....[89]....
        /*04c4*/ 	.word	0x0000d2f0


	//   ....[90]....
        /*04c8*/ 	.word	0x0000dd90


	//   ....[91]....
        /*04cc*/ 	.word	0x0000ddf0


	//   ....[92]....
        /*04d0*/ 	.word	0x0000e0e0


	//   ....[93]....
        /*04d4*/ 	.word	0x0000e160


	//   ....[94]....
        /*04d8*/ 	.word	0x0000f8a0


	//   ....[95]....
        /*04dc*/ 	.word	0x0000f8b0


	//   ....[96]....
        /*04e0*/ 	.word	0x0000f8d0


	//   ....[97]....
        /*04e4*/ 	.word	0x0000f8e0


	//   ....[98]....
        /*04e8*/ 	.word	0x0000f940


	//   ....[99]....
        /*04ec*/ 	.word	0x0000f950


	//   ....[100]....
        /*04f0*/ 	.word	0x0000f960


	//   ....[101]....
        /*04f4*/ 	.word	0x0000f970


	//----- nvinfo : EIATTR_EXIT_INSTR_OFFSETS
	.align		4
.L_67:
        /*04f8*/ 	.byte	0x04, 0x1c
        /*04fa*/ 	.short	(.L_69 - .L_68)


	//   ....[0]....
.L_68:
        /*04fc*/ 	.word	0x00011500


	//   ....[1]....
        /*0500*/ 	.word	0x00011540


	//----- nvinfo : EIATTR_REQNTID
	.align		4
.L_69:
        /*0504*/ 	.byte	0x04, 0x10
        /*0506*/ 	.short	(.L_71 - .L_70)
.L_70:
        /*0508*/ 	.word	0x00000080
        /*050c*/ 	.word	0x00000001
        /*0510*/ 	.word	0x00000001


	//----- nvinfo : EIATTR_CRS_STACK_SIZE
	.align		4
.L_71:
        /*0514*/ 	.byte	0x04, 0x1e
        /*0516*/ 	.short	(.L_73 - .L_72)
.L_72:
        /*0518*/ 	.word	0x00000000


	//----- nvinfo : EIATTR_CBANK_PARAM_SIZE
	.align		4
.L_73:
        /*051c*/ 	.byte	0x03, 0x19
        /*051e*/ 	.short	0x009c


	//----- nvinfo : EIATTR_PARAM_CBANK
	.align		4
        /*0520*/ 	.byte	0x04, 0x0a
        /*0522*/ 	.short	(.L_75 - .L_74)
	.align		4
.L_74:
        /*0524*/ 	.word	index@(.nv.constant0._fwd_kernel)
        /*0528*/ 	.short	0x0210
        /*052a*/ 	.short	0x009c


	//----- nvinfo : EIATTR_SW_WAR
	.align		4
.L_75:
        /*052c*/ 	.byte	0x04, 0x36
        /*052e*/ 	.short	(.L_77 - .L_76)
.L_76:
        /*0530*/ 	.word	0x00000008
.L_77:


//--------------------- .nv.callgraph             --------------------------
	.section	.nv.callgraph,"",@"SHT_CUDA_CALLGRAPH"
	.align	4
	.sectionentsize	8
	.align		4
        /*0000*/ 	.word	0x00000000
	.align		4
        /*0004*/ 	.word	0xffffffff
	.align		4
        /*0008*/ 	.word	0x00000000
	.align		4
        /*000c*/ 	.word	0xfffffffe
	.align		4
        /*0010*/ 	.word	0x00000000
	.align		4
        /*0014*/ 	.word	0xfffffffd
	.align		4
        /*0018*/ 	.word	0x00000000
	.align		4
        /*001c*/ 	.word	0xfffffffc


//--------------------- .text._fwd_kernel         --------------------------
	.section	.text._fwd_kernel,"ax",@progbits
	.sectionflags	@"SHF_BARRIERS=1"
	.align	128
        .global         _fwd_kernel
        .type           _fwd_kernel,@function
        .size           _fwd_kernel,(.L_x_37 - _fwd_kernel)
        .other          _fwd_kernel,@"STO_CUDA_ENTRY STV_DEFAULT"
_fwd_kernel:
.text._fwd_kernel:
[----:B------:R-:W0:Y:S01]  /*0000*/  LDC R1, c[0x0][0x28] ;  /* 0x00000a00ff017b82 */ /* 0x000e220000000800 */
[----:B------:R-:W1:Y:S07]  /*0010*/  S2R R59, SR_CTAID.X ;  /* 0x00000000003b7919 */ /* 0x000e6e0000002500 */
[----:B------:R-:W1:Y:S01]  /*0020*/  LDC.64 R2, c[0x0][0x258] ;  /* 0x00009600ff027b82 */ /* 0x000e620000000a00 */
[----:B------:R-:W-:Y:S01]  /*0030*/  ULDC.64 UR52, c[0x0][0x208] ;  /* 0x0000820000347ab9 */ /* 0x000fe20000000a00 */
[----:B------:R-:W-:Y:S01]  /*0040*/  ULDC UR4, c[0x0][0x274] ;  /* 0x00009d0000047ab9 */ /* 0x000fe20000000800 */
[----:B------:R-:W2:Y:S01]  /*0050*/  S2R R0, SR_TID.X ;  /* 0x0000000000007919 */ /* 0x000ea20000002100 */
[----:B------:R-:W3:Y:S04]  /*0060*/  S2R R163, SR_CTAID.Z ;  /* 0x0000000000a37919 */ /* 0x000ee80000002700 */
[----:B------:R-:W4:Y:S08]  /*0070*/  S2UR UR5, SR_CTAID.Y ;  /* 0x00000000000579c3 */ /* 0x000f300000002600 */
[----:B------:R-:W4:Y:S08]  /*0080*/  LDC R50, c[0x0][0x278] ;  /* 0x00009e00ff327b82 */ /* 0x000f300000000800 */
[----:B------:R-:W5:Y:S01]  /*0090*/  LDC.64 R52, c[0x0][0x210] ;  /* 0x00008400ff347b82 */ /* 0x000f620000000a00 */
[----:B------:R-:W-:-:S02]  /*00a0*/  CS2R R20, SRZ ;  /* 0x0000000000147805 */ /* 0x000fc4000001ff00 */
[----:B------:R-:W-:Y:S02]  /*00b0*/  CS2R R22, SRZ ;  /* 0x0000000000167805 */ /* 0x000fe4000001ff00 */
[----:B------:R-:W-:Y:S02]  /*00c0*/  CS2R R28, SRZ ;  /* 0x00000000001c7805 */ /* 0x000fe4000001ff00 */
[----:B------:R-:W-:Y:S02]  /*00d0*/  CS2R R30, SRZ ;  /* 0x00000000001e7805 */ /* 0x000fe4000001ff00 */
[----:B------:R-:W-:Y:S02]  /*00e0*/  CS2R R24, SRZ ;  /* 0x0000000000187805 */ /* 0x000fe4000001ff00 */
[----:B------:R-:W-:Y:S01]  /*00f0*/  CS2R R26, SRZ ;  /* 0x00000000001a7805 */ /* 0x000fe2000001ff00 */
[----:B-1----:R-:W-:Y:S01]  /*0100*/  IMAD.WIDE R2, R59, 0x4, R2 ;  /* 0x000000043b027825 */ /* 0x002fe200078e0202 */
[----:B------:R-:W-:-:S02]  /*0110*/  CS2R R32, SRZ ;  /* 0x0000000000207805 */ /* 0x000fc4000001ff00 */
[----:B------:R-:W-:Y:S02]  /*0120*/  CS2R R34, SRZ ;  /* 0x0000000000227805 */ /* 0x000fe4000001ff00 */
[----:B------:R-:W-:Y:S02]  /*0130*/  LOP3.LUT R18, R18, 0xfffffdff, RZ, 0xc0, !PT ;  /* 0xfffffdff12127812 */ /* 0x000fe400078ec0ff */
[----:B------:R-:W-:Y:S01]  /*0140*/  CS2R R36, SRZ ;  /* 0x0000000000247805 */ /* 0x000fe2000001ff00 */
[----:B------:R-:W5:Y:S01]  /*0150*/  LDG.E R164, desc[UR52][R2.64] ;  /* 0x0000003402a47981 */ /* 0x000f62000c1e1900 */
[----:B------:R-:W-:Y:S02]  /*0160*/  CS2R R38, SRZ ;  /* 0x0000000000267805 */ /* 0x000fe4000001ff00 */
[----:B------:R-:W-:Y:S02]  /*0170*/  CS2R R44, SRZ ;  /* 0x00000000002c7805 */ /* 0x000fe4000001ff00 */
[----:B------:R-:W-:Y:S01]  /*0180*/  CS2R R46, SRZ ;  /* 0x00000000002e7805 */ /* 0x000fe2000001ff00 */
[----:B------:R1:W5:Y:S01]  /*0190*/  LDG.E R5, desc[UR52][R2.64+0x4] ;  /* 0x0000043402057981 */ /* 0x000362000c1e1900 */
[----:B--2---:R-:W-:-:S02]  /*01a0*/  SHF.R.U32.HI R14, RZ, 0x3, R0 ;  /* 0x00000003ff0e7819 */ /* 0x004fc40000011600 */
[----:B------:R-:W-:Y:S02]  /*01b0*/  CS2R R40, SRZ ;  /* 0x0000000000287805 */ /* 0x000fe4000001ff00 */
[----:B---3--:R-:W-:Y:S02]  /*01c0*/  SHF.L.U32 R163, R163, 0x7, RZ ;  /* 0x00000007a3a37819 */ /* 0x008fe400000006ff */
[----:B------:R-:W-:Y:S02]  /*01d0*/  CS2R R60, SRZ ;  /* 0x00000000003c7805 */ /* 0x000fe4000001ff00 */
[----:B------:R-:W-:Y:S02]  /*01e0*/  SHF.L.U32 R17, R0, 0x3, RZ ;  /* 0x0000000300117819 */ /* 0x000fe400000006ff */
[----:B------:R-:W-:Y:S02]  /*01f0*/  CS2R R62, SRZ ;  /* 0x00000000003e7805 */ /* 0x000fe4000001ff00 */
[----:B------:R-:W-:Y:S01]  /*0200*/  SGXT.U32 R14, R14, 0x4 ;  /* 0x000000040e0e781a */ /* 0x000fe20000000000 */
[----:B------:R-:W-:Y:S01]  /*0210*/  UMOV UR7, 0x400 ;  /* 0x0000040000077882 */ /* 0x000fe20000000000 */
[----:B------:R-:W-:Y:S01]  /*0220*/  LOP3.LUT R15, R17, 0x38, RZ, 0xc0, !PT ;  /* 0x00000038110f7812 */ /* 0x000fe200078ec0ff */
[----:B------:R-:W2:Y:S01]  /*0230*/  LDC.64 R152, c[0x0][0x298] ;  /* 0x0000a600ff987b82 */ /* 0x000ea20000000a00 */
[----:B------:R-:W-:Y:S01]  /*0240*/  LOP3.LUT R57, R163, R14, RZ, 0xfc, !PT ;  /* 0x0000000ea3397212 */ /* 0x000fe200078efcff */
[----:B------:R-:W-:Y:S01]  /*0250*/  ULDC UR6, c[0x0][0x270] ;  /* 0x00009c0000067ab9 */ /* 0x000fe20000000800 */
[----:B------:R-:W-:Y:S01]  /*0260*/  LOP3.LUT R11, R163, 0x10, R14, 0xfe, !PT ;  /* 0x00000010a30b7812 */ /* 0x000fe200078efe0e */
[----:B----4-:R-:W-:Y:S01]  /*0270*/  IMAD R50, R50, UR5, R15 ;  /* 0x0000000532327c24 */ /* 0x010fe2000f8e020f */
[----:B-1----:R-:W-:-:S02]  /*0280*/  LOP3.LUT R3, R163, 0x20, R14, 0xfe, !PT ;  /* 0x00000020a3037812 */ /* 0x002fc400078efe0e */
[----:B------:R-:W-:Y:S01]  /*0290*/  LOP3.LUT R9, R163, 0x30, R14, 0xfe, !PT ;  /* 0x00000030a3097812 */ /* 0x000fe200078efe0e */
[----:B------:R-:W1:Y:S01]  /*02a0*/  LDC.64 R184, c[0x0][0x238] ;  /* 0x00008e00ffb87b82 */ /* 0x000e620000000a00 */
[----:B------:R-:W-:Y:S02]  /*02b0*/  LOP3.LUT R13, R163, 0x50, R14, 0xfe, !PT ;  /* 0x00000050a30d7812 */ /* 0x000fe400078efe0e */
[----:B------:R-:W-:Y:S02]  /*02c0*/  LOP3.LUT R19, R163, 0x70, R14, 0xfe, !PT ;  /* 0x00000070a3137812 */ /* 0x000fe400078efe0e */
[----:B-----5:R-:W-:Y:S02]  /*02d0*/  IADD3 R12, R164, R57, RZ ;  /* 0x00000039a40c7210 */ /* 0x020fe40007ffe0ff */
[----:B------:R-:W-:Y:S02]  /*02e0*/  IADD3 R10, R164, R3, RZ ;  /* 0x00000003a40a7210 */ /* 0x000fe40007ffe0ff */
[----:B------:R-:W-:-:S02]  /*02f0*/  IADD3 R16, -R164, R5, RZ ;  /* 0x00000005a4107210 */ /* 0x000fc40007ffe1ff */
[----:B------:R-:W-:Y:S01]  /*0300*/  LOP3.LUT R5, R163, 0x40, R14, 0xfe, !PT ;  /* 0x00000040a3057812 */ /* 0x000fe200078efe0e */
[--C-:B------:R-:W-:Y:S01]  /*0310*/  IMAD R7, R10, UR4, R50.reuse ;  /* 0x000000040a077c24 */ /* 0x100fe2000f8e0232 */
[-C--:B------:R-:W-:Y:S02]  /*0320*/  ISETP.GE.AND P0, PT, R57, R16.reuse, PT ;  /* 0x000000103900720c */ /* 0x080fe40003f06270 */
[-C--:B------:R-:W-:Y:S01]  /*0330*/  ISETP.GE.AND P6, PT, R11, R16.reuse, PT ;  /* 0x000000100b00720c */ /* 0x080fe20003fc6270 */
[----:B------:R-:W-:Y:S01]  /*0340*/  IMAD.IADD R11, R164, 0x1, R11 ;  /* 0x00000001a40b7824 */ /* 0x000fe200078e020b */
[-C--:B------:R-:W-:Y:S01]  /*0350*/  ISETP.GE.AND P5, PT, R3, R16.reuse, PT ;  /* 0x000000100300720c */ /* 0x080fe20003fa6270 */
[----:B------:R-:W-:Y:S01]  /*0360*/  IMAD R3, R12, UR4, R50 ;  /* 0x000000040c037c24 */ /* 0x000fe2000f8e0232 */
[----:B------:R-:W-:Y:S01]  /*0370*/  ISETP.GE.AND P3, PT, R5, R16, PT ;  /* 0x000000100500720c */ /* 0x000fe20003f66270 */
[----:B------:R-:W-:Y:S01]  /*0380*/  IMAD.WIDE R6, R7, 0x2, R52 ;  /* 0x0000000207067825 */ /* 0x000fe200078e0234 */
[----:B------:R-:W-:-:S02]  /*0390*/  IADD3 R8, R164, R5, RZ ;  /* 0x00000005a4087210 */ /* 0x000fc40007ffe0ff */
[----:B------:R-:W-:Y:S01]  /*03a0*/  ISETP.GE.AND P4, PT, R9, R16, PT ;  /* 0x000000100900720c */ /* 0x000fe20003f86270 */
[----:B------:R-:W-:Y:S01]  /*03b0*/  IMAD R5, R11, UR4, R50 ;  /* 0x000000040b057c24 */ /* 0x000fe2000f8e0232 */
[----:B------:R-:W-:Y:S01]  /*03c0*/  IADD3 R9, R164, R9, RZ ;  /* 0x00000009a4097210 */ /* 0x000fe20007ffe0ff */
[----:B------:R-:W-:Y:S01]  /*03d0*/  IMAD.WIDE R2, R3, 0x2, R52 ;  /* 0x0000000203027825 */ /* 0x000fe200078e0234 */
[----:B------:R-:W-:-:S03]  /*03e0*/  @P0 LOP3.LUT R18, R18, 0x200, RZ, 0xfc, !PT ;  /* 0x0000020012120812 */ /* 0x000fc600078efcff */
[----:B------:R-:W-:Y:S01]  /*03f0*/  IMAD.WIDE R4, R5, 0x2, R52 ;  /* 0x0000000205047825 */ /* 0x000fe200078e0234 */
[----:B------:R3:W4:Y:S01]  /*0400*/  @!P0 LDG.E.128 R20, desc[UR52][R2.64] ;  /* 0x0000003402148981 */ /* 0x000722000c1e1d00 */
[----:B------:R-:W-:Y:S02]  /*0410*/  ISETP.GE.AND P2, PT, R13, R16, PT ;  /* 0x000000100d00720c */ /* 0x000fe40003f46270 */
[--C-:B------:R-:W-:Y:S01]  /*0420*/  IMAD R49, R8, UR4, R50.reuse ;  /* 0x0000000408317c24 */ /* 0x100fe2000f8e0232 */
[----:B------:R5:W4:Y:S01]  /*0430*/  @!P6 LDG.E.128 R28, desc[UR52][R4.64] ;  /* 0x00000034041ce981 */ /* 0x000b22000c1e1d00 */
[----:B------:R-:W-:Y:S01]  /*0440*/  IMAD R43, R9, UR4, R50 ;  /* 0x00000004092b7c24 */ /* 0x000fe2000f8e0232 */
[----:B------:R-:W-:Y:S01]  /*0450*/  LOP3.LUT R18, R18, 0xfffffeff, RZ, 0xc0, !PT ;  /* 0xfffffeff12127812 */ /* 0x000fe200078ec0ff */
[----:B------:R-:W-:Y:S01]  /*0460*/  IMAD.WIDE R48, R49, 0x2, R52 ;  /* 0x0000000231307825 */ /* 0x000fe200078e0234 */
[----:B------:R1:W4:Y:S01]  /*0470*/  @!P5 LDG.E.128 R24, desc[UR52][R6.64] ;  /* 0x000000340618d981 */ /* 0x000322000c1e1d00 */
[----:B---3--:R-:W-:-:S02]  /*0480*/  LOP3.LUT R3, R163, 0x60, R14, 0xfe, !PT ;  /* 0x00000060a3037812 */ /* 0x008fc400078efe0e */
[----:B------:R-:W-:Y:S01]  /*0490*/  IMAD.WIDE R42, R43, 0x2, R52 ;  /* 0x000000022b2a7825 */ /* 0x000fe200078e0234 */
[----:B------:R3:W4:Y:S01]  /*04a0*/  @!P3 LDG.E.128 R32, desc[UR52][R48.64] ;  /* 0x000000343020b981 */ /* 0x000722000c1e1d00 */
[-C--:B------:R-:W-:Y:S02]  /*04b0*/  ISETP.GE.AND P0, PT, R19, R16.reuse, PT ;  /* 0x000000101300720c */ /* 0x080fe40003f06270 */
[----:B-----5:R-:W-:Y:S01]  /*04c0*/  IADD3 R5, R164, R19, RZ ;  /* 0x00000013a4057210 */ /* 0x020fe20007ffe0ff */
[----:B------:R5:W4:Y:S01]  /*04d0*/  @!P4 LDG.E.128 R36, desc[UR52][R42.64] ;  /* 0x000000342a24c981 */ /* 0x000b22000c1e1d00 */
[----:B------:R-:W-:Y:S01]  /*04e0*/  @P6 LOP3.LUT R18, R18, 0x100, RZ, 0xfc, !PT ;  /* 0x0000010012126812 */ /* 0x000fe200078efcff */
[----:B01----:R-:W-:Y:S01]  /*04f0*/  IMAD.IADD R6, R164, 0x1, R3 ;  /* 0x00000001a4067824 */ /* 0x003fe200078e0203 */
[----:B------:R-:W-:Y:S02]  /*0500*/  IADD3 R7, R164, R13, RZ ;  /* 0x0000000da4077210 */ /* 0x000fe40007ffe0ff */
[----:B------:R-:W-:Y:S01]  /*0510*/  ISETP.GE.AND P1, PT, R3, R16, PT ;  /* 0x000000100300720c */ /* 0x000fe20003f26270 */
[--C-:B------:R-:W-:Y:S01]  /*0520*/  IMAD R51, R6, UR4, R50.reuse ;  /* 0x0000000406337c24 */ /* 0x100fe2000f8e0232 */
[----:B------:R-:W-:Y:S01]  /*0530*/  LOP3.LUT R18, R18, 0xffffff7f, RZ, 0xc0, !PT ;  /* 0xffffff7f12127812 */ /* 0x000fe200078ec0ff */
[----:B---3--:R-:W-:-:S02]  /*0540*/  IMAD R49, R7, UR4, R50 ;  /* 0x0000000407317c24 */ /* 0x008fc4000f8e0232 */
[----:B------:R-:W-:Y:S01]  /*0550*/  IMAD R3, R5, UR4, R50 ;  /* 0x0000000405037c24 */ /* 0x000fe2000f8e0232 */
[----:B-----5:R-:W-:Y:S01]  /*0560*/  CS2R R42, SRZ ;  /* 0x00000000002a7805 */ /* 0x020fe2000001ff00 */
[----:B------:R-:W-:Y:S01]  /*0570*/  IMAD.WIDE R48, R49, 0x2, R52 ;  /* 0x0000000231307825 */ /* 0x000fe200078e0234 */
[----:B------:R-:W-:-:S03]  /*0580*/  @P5 LOP3.LUT R18, R18, 0x80, RZ, 0xfc, !PT ;  /* 0x0000008012125812 */ /* 0x000fc600078efcff */
[--C-:B------:R-:W-:Y:S01]  /*0590*/  IMAD.WIDE R50, R51, 0x2, R52.reuse ;  /* 0x0000000233327825 */ /* 0x100fe200078e0234 */
[----:B------:R0:W3:Y:S01]  /*05a0*/  @!P2 LDG.E.128 R44, desc[UR52][R48.64] ;  /* 0x00000034302ca981 */ /* 0x0000e2000c1e1d00 */
[----:B------:R-:W1:Y:S01]  /*05b0*/  S2UR UR4, SR_CgaCtaId ;  /* 0x00000000000479c3 */ /* 0x000e620000008800 */
[----:B------:R-:W-:Y:S01]  /*05c0*/  LOP3.LUT R18, R18, 0xffffffbf, RZ, 0xc0, !PT ;  /* 0xffffffbf12127812 */ /* 0x000fe200078ec0ff */
[----:B------:R-:W-:Y:S01]  /*05d0*/  IMAD.WIDE R52, R3, 0x2, R52 ;  /* 0x0000000203347825 */ /* 0x000fe200078e0234 */
[----:B------:R-:W5:Y:S02]  /*05e0*/  @!P1 LDG.E.128 R40, desc[UR52][R50.64] ;  /* 0x0000003432289981 */ /* 0x000f64000c1e1d00 */
[----:B------:R-:W-:Y:S02]  /*05f0*/  @P4 LOP3.LUT R18, R18, 0x40, RZ, 0xfc, !PT ;  /* 0x0000004012124812 */ /* 0x000fe400078efcff */
[----:B------:R-:W3:Y:S01]  /*0600*/  @!P0 LDG.E.128 R60, desc[UR52][R52.64] ;  /* 0x00000034343c8981 */ /* 0x000ee2000c1e1d00 */
[----:B------:R-:W0:Y:S01]  /*0610*/  LDC.64 R2, c[0x0][0x260] ;  /* 0x00009800ff027b82 */ /* 0x000e220000000a00 */
[----:B------:R-:W-:-:S02]  /*0620*/  LOP3.LUT R18, R18, 0xffffffdf, RZ, 0xc0, !PT ;  /* 0xffffffdf12127812 */ /* 0x000fc400078ec0ff */
[----:B------:R-:W-:Y:S02]  /*0630*/  SHF.R.U32.HI R4, RZ, 0x1, R0 ;  /* 0x00000001ff047819 */ /* 0x000fe40000011600 */
[----:B------:R-:W-:Y:S01]  /*0640*/  @P3 LOP3.LUT R18, R18, 0x20, RZ, 0xfc, !PT ;  /* 0x0000002012123812 */ /* 0x000fe200078efcff */
[----:B0-----:R-:W-:-:S05]  /*0650*/  IMAD.WIDE R2, R59, 0x4, R2 ;  /* 0x000000043b027825 */ /* 0x001fca00078e0202 */
[----:B------:R0:W5:Y:S01]  /*0660*/  LDG.E R55, desc[UR52][R2.64] ;  /* 0x0000003402377981 */ /* 0x000162000c1e1900 */
[C---:B------:R-:W-:Y:S02]  /*0670*/  LOP3.LUT R19, R0.reuse, 0x40, RZ, 0xc0, !PT ;  /* 0x0000004000137812 */ /* 0x040fe400078ec0ff */
[----:B------:R-:W-:Y:S02]  /*0680*/  LOP3.LUT R13, R0, 0x20, RZ, 0xc0, !PT ;  /* 0x00000020000d7812 */ /* 0x000fe400078ec0ff */
[----:B------:R-:W-:Y:S02]  /*0690*/  LOP3.LUT R18, R18, 0xffffffef, RZ, 0xc0, !PT ;  /* 0xffffffef12127812 */ /* 0x000fe400078ec0ff */
[----:B------:R-:W-:Y:S02]  /*06a0*/  P2R R54, PR, RZ, 0x40 ;  /* 0x00000040ff367803 */ /* 0x000fe40000000000 */
[----:B------:R-:W-:Y:S02]  /*06b0*/  SGXT.U32 R4, R4, 0x4 ;  /* 0x000000040404781a */ /* 0x000fe40000000000 */
[----:B------:R-:W-:-:S02]  /*06c0*/  SHF.R.U32.HI R48, RZ, 0x2, R0 ;  /* 0x00000002ff307819 */ /* 0x000fc40000011600 */
[----:B------:R-:W-:Y:S02]  /*06d0*/  SHF.R.U32.HI R160, RZ, 0x1, R19 ;  /* 0x00000001ffa07819 */ /* 0x000fe40000011613 */
[----:B0-----:R-:W-:Y:S02]  /*06e0*/  SHF.R.U32.HI R3, RZ, 0x1, R13 ;  /* 0x00000001ff037819 */ /* 0x001fe4000001160d */
[----:B------:R-:W-:Y:S02]  /*06f0*/  ISETP.GE.AND P6, PT, R57, R16, PT ;  /* 0x000000103900720c */ /* 0x000fe40003fc6270 */
[----:B------:R-:W-:Y:S01]  /*0700*/  LOP3.LUT R19, R17, 0x38, R0, 0x48, !PT ;  /* 0x0000003811137812 */ /* 0x000fe200078e4800 */
[----:B-1----:R-:W-:Y:S01]  /*0710*/  UPRMT UR7, UR4, 0x654, UR7 ;  /* 0x0000065404077896 */ /* 0x002fe20008000007 */
[----:B------:R-:W-:Y:S02]  /*0720*/  @P2 LOP3.LUT R18, R18, 0x10, RZ, 0xfc, !PT ;  /* 0x0000001012122812 */ /* 0x000fe400078efcff */
[----:B------:R-:W-:-:S02]  /*0730*/  SGXT.U32 R2, R48, 0x3 ;  /* 0x000000033002781a */ /* 0x000fc40000000000 */
[----:B------:R-:W-:Y:S02]  /*0740*/  LOP3.LUT R170, R160, R3, R4, 0xfe, !PT ;  /* 0x00000003a0aa7212 */ /* 0x000fe400078efe04 */
[----:B------:R-:W-:Y:S01]  /*0750*/  LEA R19, R14, R19, 0x6 ;  /* 0x000000130e137211 */ /* 0x000fe200078e30ff */
[----:B------:R-:W0:Y:S01]  /*0760*/  LDC R4, c[0x0][0x2a4] ;  /* 0x0000a900ff047b82 */ /* 0x000e220000000800 */
[----:B------:R-:W-:Y:S02]  /*0770*/  LOP3.LUT R18, R18, 0xfffffff7, RZ, 0xc0, !PT ;  /* 0xfffffff712127812 */ /* 0x000fe400078ec0ff */
[----:B------:R-:W-:Y:S02]  /*0780*/  LOP3.LUT R160, R160, R3, R2, 0xfe, !PT ;  /* 0x00000003a0a07212 */ /* 0x000fe400078efe02 */
[----:B------:R-:W-:Y:S02]  /*0790*/  LEA R3, R19, UR7, 0x1 ;  /* 0x0000000713037c11 */ /* 0x000fe4000f8e08ff */
[----:B------:R-:W-:Y:S01]  /*07a0*/  @P1 LOP3.LUT R18, R18, 0x8, RZ, 0xfc, !PT ;  /* 0x0000000812121812 */ /* 0x000fe200078efcff */
[----:B------:R-:W-:-:S02]  /*07b0*/  UMOV UR4, URZ ;  /* 0x0000003f00047c82 */ /* 0x000fc40008000000 */
[----:B------:R-:W-:Y:S01]  /*07c0*/  UIMAD.WIDE UR8, UR5, -0x6db6db6d, UR4 ;  /* 0x92492493050878a5 */ /* 0x000fe2000f8e0204 */
[----:B------:R-:W-:-:S03]  /*07d0*/  LOP3.LUT R18, R18, 0xfffffffb, RZ, 0xc0, !PT ;  /* 0xfffffffb12127812 */ /* 0x000fc600078ec0ff */
[----:B------:R-:W-:Y:S01]  /*07e0*/  USHF.R.U32.HI UR8, URZ, 0x1f, UR9 ;  /* 0x0000001f3f087899 */ /* 0x000fe20008011609 */
[----:B------:R-:W-:Y:S02]  /*07f0*/  @P0 LOP3.LUT R18, R18, 0x4, RZ, 0xfc, !PT ;  /* 0x0000000412120812 */ /* 0x000fe400078efcff */
[----:B------:R-:W-:Y:S01]  /*0800*/  SHF.R.U32.HI R2, RZ, 0x3, R17 ;  /* 0x00000003ff027819 */ /* 0x000fe20000011611 */
[----:B------:R-:W-:-:S03]  /*0810*/  ULEA.HI.SX32 UR8, UR9, UR8, 0x1e ;  /* 0x0000000809087291 */ /* 0x000fc6000f8ff23f */
[----:B------:R-:W-:Y:S01]  /*0820*/  ULDC UR9, c[0x0][0x2a8] ;  /* 0x0000aa0000097ab9 */ /* 0x000fe20000000800 */
[----:B------:R-:W-:Y:S01]  /*0830*/  SGXT.U32 R2, R2, 0x3 ;  /* 0x000000030202781a */ /* 0x000fe20000000000 */
[----:B------:R-:W-:Y:S01]  /*0840*/  IMAD R19, R59, UR6, RZ ;  /* 0x000000063b137c24 */ /* 0x000fe2000f8e02ff */
[----:B------:R-:W-:-:S03]  /*0850*/  LOP3.LUT R161, R17, 0x8, RZ, 0xc0, !PT ;  /* 0x0000000811a17812 */ /* 0x000fc600078ec0ff */
[----:B--2---:R-:W-:Y:S01]  /*0860*/  IMAD R153, R2, R153, RZ ;  /* 0x0000009902997224 */ /* 0x004fe200078e02ff */
[----:B------:R-:W-:Y:S01]  /*0870*/  SHF.R.U32.HI R2, RZ, 0x5, R0 ;  /* 0x00000005ff027819 */ /* 0x000fe20000011600 */
[----:B------:R-:W-:Y:S01]  /*0880*/  IMAD.WIDE R184, R19, 0x4, R184 ;  /* 0x0000000413b87825 */ /* 0x000fe200078e02b8 */
[----:B------:R-:W-:Y:S02]  /*0890*/  MOV R176, 0xff800000 ;  /* 0xff80000000b07802 */ /* 0x000fe40000000f00 */
[----:B------:R-:W-:Y:S02]  /*08a0*/  CS2R R120, SRZ ;  /* 0x0000000000787805 */ /* 0x000fe4000001ff00 */
[----:B------:R-:W-:Y:S01]  /*08b0*/  MOV R19, 0x3f800000 ;  /* 0x3f80000000137802 */ /* 0x000fe20000000f00 */
[----:B------:R-:W-:Y:S01]  /*08c0*/  IMAD R153, R152, UR8, R153 ;  /* 0x0000000898997c24 */ /* 0x000fe2000f8e0299 */
[----:B------:R-:W-:Y:S01]  /*08d0*/  MOV R179, 0xff800000 ;  /* 0xff80000000b37802 */ /* 0x000fe20000000f00 */
[----:B------:R-:W-:Y:S01]  /*08e0*/  IMAD.MOV.U32 R178, RZ, RZ, -0x800000 ;  /* 0xff800000ffb27424 */ /* 0x000fe200078e00ff */
[----:B------:R-:W-:-:S02]  /*08f0*/  MOV R174, 0xff800000 ;  /* 0xff80000000ae7802 */ /* 0x000fc40000000f00 */
[----:B------:R-:W-:Y:S02]  /*0900*/  CS2R R122, SRZ ;  /* 0x00000000007a7805 */ /* 0x000fe4000001ff00 */
[----:B------:R-:W-:Y:S02]  /*0910*/  CS2R R124, SRZ ;  /* 0x00000000007c7805 */ /* 0x000fe4000001ff00 */
[----:B------:R-:W-:Y:S02]  /*0920*/  CS2R R126, SRZ ;  /* 0x00000000007e7805 */ /* 0x000fe4000001ff00 */
[----:B------:R-:W-:Y:S02]  /*0930*/  CS2R R128, SRZ ;  /* 0x0000000000807805 */ /* 0x000fe4000001ff00 */
[----:B------:R-:W-:Y:S02]  /*0940*/  CS2R R130, SRZ ;  /* 0x0000000000827805 */ /* 0x000fe4000001ff00 */
[----:B------:R-:W-:-:S02]  /*0950*/  CS2R R132, SRZ ;  /* 0x0000000000847805 */ /* 0x000fc4000001ff00 */
        /* <DEDUP_REMOVED lines=25> */
[----:B------:R-:W-:Y:S02]  /*0af0*/  LOP3.LUT R2, R2, 0x7fffffc, RZ, 0xc0, !PT ;  /* 0x07fffffc02027812 */ /* 0x000fe400078ec0ff */
[----:B------:R-:W-:Y:S02]  /*0b00*/  LOP3.LUT R171, R0, 0x8, R17, 0x48, !PT ;  /* 0x0000000800ab7812 */ /* 0x000fe400078e4811 */
[C---:B------:R-:W-:Y:S02]  /*0b10*/  LOP3.LUT R159, R161.reuse, 0x1, RZ, 0xfc, !PT ;  /* 0x00000001a19f7812 */ /* 0x040fe400078efcff */
[C---:B------:R-:W-:Y:S02]  /*0b20*/  LOP3.LUT R158, R161.reuse, 0x2, RZ, 0xfc, !PT ;  /* 0x00000002a19e7812 */ /* 0x040fe400078efcff */
[----:B------:R-:W-:-:S02]  /*0b30*/  LOP3.LUT R157, R161, 0x3, RZ, 0xfc, !PT ;  /* 0x00000003a19d7812 */ /* 0x000fc400078efcff */
[C---:B------:R-:W-:Y:S02]  /*0b40*/  LOP3.LUT R156, R161.reuse, 0x4, RZ, 0xfc, !PT ;  /* 0x00000004a19c7812 */ /* 0x040fe400078efcff */
[C---:B------:R-:W-:Y:S02]  /*0b50*/  LOP3.LUT R155, R161.reuse, 0x5, RZ, 0xfc, !PT ;  /* 0x00000005a19b7812 */ /* 0x040fe400078efcff */
[C---:B------:R-:W-:Y:S02]  /*0b60*/  LOP3.LUT R154, R161.reuse, 0x6, RZ, 0xfc, !PT ;  /* 0x00000006a19a7812 */ /* 0x040fe400078efcff */
[----:B------:R-:W-:Y:S02]  /*0b70*/  LOP3.LUT R152, R161, 0x7, RZ, 0xfc, !PT ;  /* 0x00000007a1987812 */ /* 0x000fe400078efcff */
[----:B------:R-:W-:Y:S02]  /*0b80*/  LOP3.LUT R172, R160, 0x8, RZ, 0xfc, !PT ;  /* 0x00000008a0ac7812 */ /* 0x000fe400078efcff */
[----:B----4-:R-:W-:-:S02]  /*0b90*/  SEL R20, R20, RZ, !P6 ;  /* 0x000000ff14147207 */ /* 0x010fc40007000000 */
[----:B------:R-:W-:Y:S02]  /*0ba0*/  SEL R21, R21, RZ, !P6 ;  /* 0x000000ff15157207 */ /* 0x000fe40007000000 */
[----:B------:R-:W-:Y:S02]  /*0bb0*/  SEL R22, R22, RZ, !P6 ;  /* 0x000000ff16167207 */ /* 0x000fe40007000000 */
[----:B------:R-:W-:Y:S02]  /*0bc0*/  SEL R23, R23, RZ, !P6 ;  /* 0x000000ff17177207 */ /* 0x000fe40007000000 */
[----:B------:R-:W-:Y:S02]  /*0bd0*/  ISETP.NE.AND P6, PT, R54, RZ, PT ;  /* 0x000000ff3600720c */ /* 0x000fe40003fc5270 */
[----:B------:R-:W-:Y:S02]  /*0be0*/  SEL R24, R24, RZ, !P5 ;  /* 0x000000ff18187207 */ /* 0x000fe40006800000 */
[----:B------:R-:W-:-:S02]  /*0bf0*/  SEL R28, R28, RZ, !P6 ;  /* 0x000000ff1c1c7207 */ /* 0x000fc40007000000 */
[----:B------:R-:W-:Y:S02]  /*0c00*/  SEL R29, R29, RZ, !P6 ;  /* 0x000000ff1d1d7207 */ /* 0x000fe40007000000 */
[----:B------:R-:W-:Y:S02]  /*0c10*/  SEL R30, R30, RZ, !P6 ;  /* 0x000000ff1e1e7207 */ /* 0x000fe40007000000 */
[----:B------:R-:W-:Y:S02]  /*0c20*/  SEL R31, R31, RZ, !P6 ;  /* 0x000000ff1f1f7207 */ /* 0x000fe40007000000 */
[----:B------:R-:W-:Y:S02]  /*0c30*/  SEL R25, R25, RZ, !P5 ;  /* 0x000000ff19197207 */ /* 0x000fe40006800000 */
        /* <DEDUP_REMOVED lines=10> */
[----:B---3--:R-:W-:Y:S02]  /*0ce0*/  SEL R44, R44, RZ, !P2 ;  /* 0x000000ff2c2c7207 */ /* 0x008fe40005000000 */
[----:B------:R-:W-:Y:S02]  /*0cf0*/  SEL R45, R45, RZ, !P2 ;  /* 0x000000ff2d2d7207 */ /* 0x000fe40005000000 */
[----:B------:R-:W-:Y:S02]  /*0d00*/  SEL R46, R46, RZ, !P2 ;  /* 0x000000ff2e2e7207 */ /* 0x000fe40005000000 */
[----:B------:R-:W-:-:S02]  /*0d10*/  SEL R47, R47, RZ, !P2 ;  /* 0x000000ff2f2f7207 */ /* 0x000fc40005000000 */
[----:B-----5:R-:W-:Y:S02]  /*0d20*/  SEL R40, R40, RZ, !P1 ;  /* 0x000000ff28287207 */ /* 0x020fe40004800000 */
[----:B------:R-:W-:Y:S02]  /*0d30*/  SEL R41, R41, RZ, !P1 ;  /* 0x000000ff29297207 */ /* 0x000fe40004800000 */
[----:B------:R-:W-:Y:S02]  /*0d40*/  SEL R42, R42, RZ, !P1 ;  /* 0x000000ff2a2a7207 */ /* 0x000fe40004800000 */
[----:B------:R-:W-:Y:S02]  /*0d50*/  SEL R43, R43, RZ, !P1 ;  /* 0x000000ff2b2b7207 */ /* 0x000fe40004800000 */
[----:B------:R-:W-:Y:S02]  /*0d60*/  SEL R60, R60, RZ, !P0 ;  /* 0x000000ff3c3c7207 */ /* 0x000fe40004000000 */
[----:B------:R-:W-:-:S02]  /*0d70*/  SEL R61, R61, RZ, !P0 ;  /* 0x000000ff3d3d7207 */ /* 0x000fc40004000000 */
[----:B------:R-:W-:Y:S02]  /*0d80*/  SEL R62, R62, RZ, !P0 ;  /* 0x000000ff3e3e7207 */ /* 0x000fe40004000000 */
[----:B------:R-:W-:Y:S02]  /*0d90*/  SEL R63, R63, RZ, !P0 ;  /* 0x000000ff3f3f7207 */ /* 0x000fe40004000000 */
[----:B------:R-:W-:Y:S01]  /*0da0*/  IADD3 R162, R55, -R16, RZ ;  /* 0x8000001037a27210 */ /* 0x000fe20007ffe0ff */
[----:B------:R-:W-:Y:S03]  /*0db0*/  STS.128 [R3+0x800], R28 ;  /* 0x0008001c03007388 */ /* 0x000fe60000000c00 */
[----:B------:R-:W-:Y:S01]  /*0dc0*/  IADD3 R165, R162, 0xf, RZ ;  /* 0x0000000fa2a57810 */ /* 0x000fe20007ffe0ff */
[----:B------:R-:W-:Y:S03]  /*0dd0*/  STS.128 [R3+0x1000], R24 ;  /* 0x0010001803007388 */ /* 0x000fe60000000c00 */
[----:B------:R-:W-:Y:S01]  /*0de0*/  LOP3.LUT R165, R165, 0xffffffc0, RZ, 0xc0, !PT ;  /* 0xffffffc0a5a57812 */ /* 0x000fe200078ec0ff */
[----:B------:R-:W-:Y:S04]  /*0df0*/  STS.128 [R3+0x1800], R36 ;  /* 0x0018002403007388 */ /* 0x000fe80000000c00 */
[----:B------:R-:W-:Y:S04]  /*0e00*/  STS.128 [R3+0x2000], R32 ;  /* 0x0020002003007388 */ /* 0x000fe80000000c00 */
[----:B------:R-:W-:Y:S04]  /*0e10*/  STS.128 [R3+0x2800], R44 ;  /* 0x0028002c03007388 */ /* 0x000fe80000000c00 */
[----:B------:R-:W-:Y:S04]  /*0e20*/  STS.128 [R3+0x3000], R40 ;  /* 0x0030002803007388 */ /* 0x000fe80000000c00 */
[----:B------:R-:W-:Y:S01]  /*0e30*/  STS.128 [R3+0x3800], R60 ;  /* 0x0038003c03007388 */ /* 0x000fe20000000c00 */
[----:B------:R-:W-:-:S03]  /*0e40*/  ISETP.GE.AND P0, PT, R165, 0x1, PT ;  /* 0x00000001a500780c */ /* 0x000fc60003f06270 */
[----:B------:R1:W-:Y:S02]  /*0e50*/  STS.128 [R3], R20 ;  /* 0x0000001403007388 */ /* 0x0003e40000000c00 */
[----:B-1----:R-:W-:-:S04]  /*0e60*/  IMAD R23, R170, UR9, RZ ;  /* 0x00000009aa177c24 */ /* 0x002fc8000f8e02ff */
[----:B0-----:R-:W-:Y:S01]  /*0e70*/  IMAD R23, R4, UR8, R23 ;  /* 0x0000000804177c24 */ /* 0x001fe2000f8e0217 */
[----:B------:R-:W-:Y:S01]  /*0e80*/  SHF.L.U32 R4, R0, 0x1, RZ ;  /* 0x0000000100047819 */ /* 0x000fe200000006ff */
[----:B------:R-:W-:Y:S01]  /*0e90*/  IMAD.MOV.U32 R21, RZ, RZ, 0x3f800000 ;  /* 0x3f800000ff157424 */ /* 0x000fe200078e00ff */
[----:B------:R-:W-:Y:S02]  /*0ea0*/  MOV R22, 0x3f800000 ;  /* 0x3f80000000167802 */ /* 0x000fe40000000f00 */
[----:B------:R-:W-:Y:S02]  /*0eb0*/  MOV R20, 0x3f800000 ;  /* 0x3f80000000147802 */ /* 0x000fe40000000f00 */
[----:B------:R-:W-:Y:S02]  /*0ec0*/  LOP3.LUT R4, R4, 0x6, RZ, 0xc0, !PT ;  /* 0x0000000604047812 */ /* 0x000fe400078ec0ff */
[----:B------:R-:W-:Y:S01]  /*0ed0*/  SHF.L.U32 R170, R170, 0x5, RZ ;  /* 0x00000005aaaa7819 */ /* 0x000fe200000006ff */
[----:B------:R-:W-:Y:S06]  /*0ee0*/  @!P0 BRA `(.L_x_0) ;  /* 0x00000070002c8947 */ /* 0x000fec0003800000 */
[----:B------:R-:W-:Y:S02]  /*0ef0*/  UIADD3 UR10, UR7, 0x4000, URZ ;  /* 0x00004000070a7890 */ /* 0x000fe4000fffe03f */
[----:B------:R-:W-:Y:S01]  /*0f00*/  LEA R167, R160, UR7, 0x3 ;  /* 0x00000007a0a77c11 */ /* 0x000fe2000f8e18ff */
[----:B------:R-:W-:Y:S02]  /*0f10*/  USHF.R.U32.HI UR11, URZ, 0x4, UR7 ;  /* 0x000000043f0b7899 */ /* 0x000fe40008011607 */
[----:B------:R-:W-:Y:S01]  /*0f20*/  LEA R166, R172, UR7, 0x3 ;  /* 0x00000007aca67c11 */ /* 0x000fe2000f8e18ff */
[----:B------:R-:W-:Y:S01]  /*0f30*/  USHF.R.U32.HI UR26, URZ, 0x4, UR10 ;  /* 0x000000043f1a7899 */ /* 0x000fe2000801160a */
[----:B------:R-:W-:Y:S01]  /*0f40*/  IMAD R169, R171, 0x2, R170 ;  /* 0x00000002aba97824 */ /* 0x000fe200078e02aa */
[----:B------:R-:W-:Y:S01]  /*0f50*/  ULOP3.LUT UR11, UR11, 0x3fff, URZ, 0xc0, !UPT ;  /* 0x00003fff0b0b7892 */ /* 0x000fe2000f8ec03f */
[----:B------:R-:W-:Y:S01]  /*0f60*/  LEA R168, R14, R153, 0x3 ;  /* 0x000000990ea87211 */ /* 0x000fe200078e18ff */
[----:B------:R-:W-:Y:S01]  /*0f70*/  ULOP3.LUT UR26, UR26, 0x3fff, URZ, 0xc0, !UPT ;  /* 0x00003fff1a1a7892 */ /* 0x000fe2000f8ec03f */
[----:B------:R-:W-:Y:S01]  /*0f80*/  MOV R22, 0x3f800000 ;  /* 0x3f80000000167802 */ /* 0x000fe20000000f00 */
[----:B------:R-:W-:Y:S01]  /*0f90*/  UMOV UR18, 0x800002 ;  /* 0x0080000200127882 */ /* 0x000fe20000000000 */
[----:B------:R-:W-:Y:S01]  /*0fa0*/  UMOV UR19, 0x40000040 ;  /* 0x4000004000137882 */ /* 0x000fe20000000000 */
[----:B------:R-:W-:Y:S01]  /*0fb0*/  ULOP3.LUT UR14, UR26, 0x800000, URZ, 0xfc, !UPT ;  /* 0x008000001a0e7892 */ /* 0x000fe2000f8efc3f */
[----:B------:R-:W-:Y:S01]  /*0fc0*/  MOV R176, 0xff800000 ;  /* 0xff80000000b07802 */ /* 0x000fe20000000f00 */
[----:B------:R-:W-:Y:S01]  /*0fd0*/  UMOV UR22, 0x800004 ;  /* 0x0080000400167882 */ /* 0x000fe20000000000 */
[----:B------:R-:W-:Y:S01]  /*0fe0*/  UMOV UR23, 0x40000040 ;  /* 0x4000004000177882 */ /* 0x000fe20000000000 */
[----:B------:R-:W-:Y:S01]  /*0ff0*/  UIADD3 UR50, UP0, UR11, 0x4000002, URZ ;  /* 0x040000020b327890 */ /* 0x000fe2000ff1e03f */
[----:B------:R-:W-:Y:S01]  /*1000*/  MOV R186, R184 ;  /* 0x000000b800ba7202 */ /* 0x000fe20000000f00 */
[----:B------:R-:W-:Y:S01]  /*1010*/  UIADD3 UR48, UP1, UR11, 0x4000004, URZ ;  /* 0x040000040b307890 */ /* 0x000fe2000ff3e03f */
[----:B------:R-:W-:Y:S01]  /*1020*/  IMAD.MOV.U32 R187, RZ, RZ, R185 ;  /* 0x000000ffffbb7224 */ /* 0x000fe200078e00b9 */
[----:B------:R-:W-:Y:S01]  /*1030*/  UIADD3 UR46, UP2, UR11, 0x4000006, URZ ;  /* 0x040000060b2e7890 */ /* 0x000fe2000ff5e03f */
[----:B------:R-:W-:Y:S01]  /*1040*/  MOV R179, 0xff800000 ;  /* 0xff80000000b37802 */ /* 0x000fe20000000f00 */
[----:B------:R-:W-:Y:S01]  /*1050*/  UIADD3 UR44, UP3, UR11, 0x4000200, URZ ;  /* 0x040002000b2c7890 */ /* 0x000fe2000ff7e03f */
[----:B------:R-:W-:Y:S01]  /*1060*/  MOV R174, 0xff800000 ;  /* 0xff80000000ae7802 */ /* 0x000fe20000000f00 */
[----:B------:R-:W-:Y:S01]  /*1070*/  UIADD3 UR42, UP4, UR11, 0x4000202, URZ ;  /* 0x040002020b2a7890 */ /* 0x000fe2000ff9e03f */
[----:B------:R-:W-:Y:S01]  /*1080*/  MOV R178, 0xff800000 ;  /* 0xff80000000b27802 */ /* 0x000fe20000000f00 */
[----:B------:R-:W-:Y:S01]  /*1090*/  UIADD3 UR40, UP5, UR11, 0x4000204, URZ ;  /* 0x040002040b287890 */ /* 0x000fe2000ffbe03f */
[----:B------:R-:W-:Y:S01]  /*10a0*/  MOV R21, 0x3f800000 ;  /* 0x3f80000000157802 */ /* 0x000fe20000000f00 */
[----:B------:R-:W-:Y:S01]  /*10b0*/  UIADD3 UR38, UP6, UR11, 0x4000206, URZ ;  /* 0x040002060b267890 */ /* 0x000fe2000ffde03f */
[----:B------:R-:W-:Y:S01]  /*10c0*/  IMAD.MOV.U32 R20, RZ, RZ, 0x3f800000 ;  /* 0x3f800000ff147424 */ /* 0x000fe200078e00ff */
[----:B------:R-:W-:Y:S01]  /*10d0*/  UMOV UR27, URZ ;  /* 0x0000003f001b7c82 */ /* 0x000fe20008000000 */
[----:B------:R-:W-:Y:S01]  /*10e0*/  UMOV UR12, 0x800006 ;  /* 0x00800006000c7882 */ /* 0x000fe20000000000 */
[----:B------:R-:W-:Y:S01]  /*10f0*/  UMOV UR13, 0x40000040 ;  /* 0x40000040000d7882 */ /* 0x000fe20000000000 */
        /* <DEDUP_REMOVED lines=32> */
[----:B------:R-:W-:Y:S01]  /*1300*/  CS2R R118, SRZ ;  /* 0x0000000000767805 */ /* 0x000fe2000001ff00 */
[----:B------:R-:W-:Y:S02]  /*1310*/  UIADD3.64 UR18, UR26, UR18, URZ ;  /* 0x000000121a127297 */ /* 0x000fe4000fffe03f */
[----:B------:R-:W-:Y:S02]  /*1320*/  UIADD3.64 UR22, UR26, UR22, URZ ;  /* 0x000000161a167297 */ /* 0x000fe4000fffe03f */
[----:B------:R-:W-:Y:S02]  /*1330*/  ULOP3.LUT UR10, UR11, 0x4000000, URZ, 0xfc, !UPT ;  /* 0x040000000b0a7892 */ /* 0x000fe4000f8efc3f */
[----:B------:R-:W-:Y:S01]  /*1340*/  UIADD3.64 UR26, UR26, UR12, URZ ;  /* 0x0000000c1a1a7297 */ /* 0x000fe2000fffe03f */
[----:B------:R-:W-:Y:S01]  /*1350*/  UMOV UR6, URZ ;  /* 0x0000003f00067c82 */ /* 0x000fe20008000000 */
[----:B------:R-:W-:Y:S01]  /*1360*/  ULDC.64 UR36, c[0x0][0x228] ;  /* 0x00008a0000247ab9 */ /* 0x000fe20000000a00 */
[----:B------:R-:W-:Y:S01]  /*1370*/  ULDC.64 UR32, c[0x0][0x230] ;  /* 0x00008c0000207ab9 */ /* 0x000fe20000000a00 */
[----:B------:R-:W-:Y:S01]  /*1380*/  ULDC UR9, c[0x0][0x240] ;  /* 0x0000900000097ab9 */ /* 0x000fe20000000800 */
[----:B------:R-:W-:-:S02]  /*1390*/  UIADD3.X UR51, URZ, 0x40000040, URZ, UP0, !UPT ;  /* 0x400000403f337890 */ /* 0x000fc400087fe43f */
[----:B------:R-:W-:Y:S02]  /*13a0*/  UIADD3.X UR49, URZ, 0x40000040, URZ, UP1, !UPT ;  /* 0x400000403f317890 */ /* 0x000fe40008ffe43f */
[----:B------:R-:W-:Y:S02]  /*13b0*/  UIADD3.X UR47, URZ, 0x40000040, URZ, UP2, !UPT ;  /* 0x400000403f2f7890 */ /* 0x000fe400097fe43f */
[----:B------:R-:W-:Y:S02]  /*13c0*/  UIADD3.X UR45, URZ, 0x40000040, URZ, UP3, !UPT ;  /* 0x400000403f2d7890 */ /* 0x000fe40009ffe43f */
[----:B------:R-:W-:Y:S02]  /*13d0*/  UIADD3.X UR43, URZ, 0x40000040, URZ, UP4, !UPT ;  /* 0x400000403f2b7890 */ /* 0x000fe4000a7fe43f */
[----:B------:R-:W-:Y:S02]  /*13e0*/  UIADD3.X UR41, URZ, 0x40000040, URZ, UP5, !UPT ;  /* 0x400000403f297890 */ /* 0x000fe4000affe43f */
[----:B------:R-:W-:Y:S01]  /*13f0*/  UIADD3.X UR39, URZ, 0x40000040, URZ, UP6, !UPT ;  /* 0x400000403f277890 */ /* 0x000fe2000b7fe43f */
[----:B------:R-:W-:Y:S01]  /*1400*/  ULDC UR11, c[0x0][0x294] ;  /* 0x0000a500000b7ab9 */ /* 0x000fe20000000800 */
[----:B------:R-:W-:Y:S01]  /*1410*/  ULDC UR12, c[0x0][0x2a0] ;  /* 0x0000a800000c7ab9 */ /* 0x000fe20000000800 */
[----:B------:R-:W-:Y:S01]  /*1420*/  UMOV UR30, UR14 ;  /* 0x0000000e001e7c82 */ /* 0x000fe20008000000 */
[----:B------:R-:W-:Y:S01]  /*1430*/  UMOV UR31, 0x40000040 ;  /* 0x40000040001f7882 */ /* 0x000fe20000000000 */
[----:B------:R-:W-:-:S07]  /*1440*/  UMOV UR15, 0xc0000010 ;  /* 0xc0000010000f7882 */ /* 0x000fce0000000000 */
.L_x_25:
[----:B------:R-:W2:Y:S01]  /*1450*/  LDG.E R24, desc[UR52][R186.64] ;  /* 0x00000034ba187981 */ /* 0x000ea2000c1e1900 */
[----:B------:R-:W-:Y:S02]  /*1460*/  UIADD3 UR13, UR6, 0x10, URZ ;  /* 0x00000010060d7890 */ /* 0x000fe4000fffe03f */
[----:B------:R-:W-:Y:S02]  /*1470*/  IADD3 R175, R4, UR6, RZ ;  /* 0x0000000604af7c10 */ /* 0x000fe4000fffe0ff */
[----:B------:R-:W-:Y:S02]  /*1480*/  IADD3 R173, R14, UR6, RZ ;  /* 0x000000060ead7c10 */ /* 0x000fe4000fffe0ff */
[----:B------:R-:W-:Y:S01]  /*1490*/  IADD3 R45, R175, 0x1, RZ ;  /* 0x00000001af2d7810 */ /* 0x000fe20007ffe0ff */
[----:B------:R-:W-:Y:S01]  /*14a0*/  VIADD R47, R175, 0x8 ;  /* 0x00000008af2f7836 */ /* 0x000fe20000000000 */
[----:B------:R-:W-:Y:S02]  /*14b0*/  ISETP.LT.AND P0, PT, R162, UR13, PT ;  /* 0x0000000da2007c0c */ /* 0x000fe4000bf01270 */
[----:B------:R-:W-:Y:S01]  /*14c0*/  IADD3 R49, R175, 0x9, RZ ;  /* 0x00000009af317810 */ /* 0x000fe20007ffe0ff */
[----:B--2---:R-:W-:-:S02]  /*14d0*/  IMAD R196, R24, UR12, R23 ;  /* 0x0000000c18c47c24 */ /* 0x004fc4000f8e0217 */
[----:B------:R-:W-:-:S03]  /*14e0*/  IMAD R41, R24, UR11, R168 ;  /* 0x0000000b18297c24 */ /* 0x000fc6000f8e02a8 */
[----:B------:R-:W-:-:S05]  /*14f0*/  IADD3 R197, R161, R196, RZ ;  /* 0x000000c4a1c57210 */ /* 0x000fca0007ffe0ff */
[----:B------:R-:W-:Y:S05]  /*1500*/  @!P0 BRA `(.L_x_1) ;  /* 0x00000000003c8947 */ /* 0x000fea0003800000 */
[----:B------:R-:W-:Y:S01]  /*1510*/  ISETP.GE.AND P1, PT, R173, R162, PT ;  /* 0x000000a2ad00720c */ /* 0x000fe20003f26270 */
[----:B------:R-:W-:Y:S01]  /*1520*/  BSSY B0, `(.L_x_2) ;  /* 0x0000008000007945 */ /* 0x000fe20003800000 */
[----:B------:R-:W-:Y:S02]  /*1530*/  MOV R188, UR36 ;  /* 0x0000002400bc7c02 */ /* 0x000fe40008000f00 */
[----:B------:R-:W-:Y:S02]  /*1540*/  CS2R R24, SRZ ;  /* 0x0000000000187805 */ /* 0x000fe4000001ff00 */
[----:B------:R-:W-:Y:S02]  /*1550*/  MOV R189, UR37 ;  /* 0x0000002500bd7c02 */ /* 0x000fe40008000f00 */
[----:B------:R-:W-:-:S05]  /*1560*/  CS2R R26, SRZ ;  /* 0x00000000001a7805 */ /* 0x000fca000001ff00 */
[----:B------:R-:W-:Y:S05]  /*1570*/  @P1 BRA `(.L_x_3) ;  /* 0x0000000000081947 */ /* 0x000fea0003800000 */
[----:B------:R-:W-:-:S06]  /*1580*/  IMAD.WIDE R24, R41, 0x2, R188 ;  /* 0x0000000229187825 */ /* 0x000fcc00078e02bc */
[----:B------:R-:W5:Y:S02]  /*1590*/  LDG.E.128 R24, desc[UR52][R24.64] ;  /* 0x0000003418187981 */ /* 0x000f64000c1e1d00 */
.L_x_3:
[----:B------:R-:W-:Y:S05]  /*15a0*/  BSYNC B0 ;  /* 0x0000000000007941 */ /* 0x000fea0003800000 */
.L_x_2:
[----:B-----5:R-:W-:Y:S02]  /*15b0*/  SEL R40, R24, RZ, !P1 ;  /* 0x000000ff18287207 */ /* 0x020fe40004800000 */
[----:B------:R-:W-:Y:S02]  /*15c0*/  SEL R41, R25, RZ, !P1 ;  /* 0x000000ff19297207 */ /* 0x000fe40004800000 */
[----:B------:R-:W-:Y:S02]  /*15d0*/  SEL R42, R26, RZ, !P1 ;  /* 0x000000ff1a2a7207 */ /* 0x000fe40004800000 */
[----:B------:R-:W-:Y:S01]  /*15e0*/  SEL R43, R27, RZ, !P1 ;  /* 0x000000ff1b2b7207 */ /* 0x000fe20004800000 */
[----:B------:R-:W-:Y:S06]  /*15f0*/  BRA `(.L_x_4) ;  /* 0x00000000000c7947 */ /* 0x000fec0003800000 */
.L_x_1:
[----:B------:R-:W0:Y:S02]  /*1600*/  LDC.64 R188, c[0x0][0x228] ;  /* 0x00008a00ffbc7b82 */ /* 0x000e240000000a00 */
[----:B0-----:R-:W-:-:S06]  /*1610*/  IMAD.WIDE R40, R41, 0x2, R188 ;  /* 0x0000000229287825 */ /* 0x001fcc00078e02bc */
[----:B------:R-:W5:Y:S02]  /*1620*/  LDG.E.128 R40, desc[UR52][R40.64] ;  /* 0x0000003428287981 */ /* 0x000f64000c1e1d00 */
.L_x_4:
[----:B------:R-:W-:Y:S01]  /*1630*/  BAR.SYNC.DEFER_BLOCKING 0x0 ;  /* 0x0000000000007b1d */ /* 0x000fe20000010000 */
[----:B------:R-:W-:Y:S01]  /*1640*/  ISETP.GE.AND P1, PT, R45, R162, PT ;  /* 0x000000a22d00720c */ /* 0x000fe20003f26270 */
[----:B------:R-:W-:-:S04]  /*1650*/  VIADD R177, R161, UR6 ;  /* 0x00000006a1b17c36 */ /* 0x000fc80008000000 */
[----:B------:R-:W-:Y:S01]  /*1660*/  UMOV UR54, UR10 ;  /* 0x0000000a00367c82 */ /* 0x000fe20008000000 */
[----:B------:R-:W-:Y:S01]  /*1670*/  UMOV UR55, 0x40000040 ;  /* 0x4000004000377882 */ /* 0x000fe20000000000 */
[----:B------:R-:W0:Y:S01]  /*1680*/  SHFL.IDX PT, R24, R2, RZ, 0x1f ;  /* 0x00001fff02187589 */ /* 0x000e2200000e0000 */
[----:B------:R-:W-:-:S03]  /*1690*/  UMOV UR35, URZ ;  /* 0x0000003f00237c82 */ /* 0x000fc60008000000 */
[----:B-----5:R1:W-:Y:S01]  /*16a0*/  STS.128 [R3+0x4000], R40 ;  /* 0x0040002803007388 */ /* 0x0203e20000000c00 */
[----:B------:R2:W-:Y:S06]  /*16b0*/  MEMBAR.ALL.CTA ;  /* 0x0000000000007992 */ /* 0x0005ec0000008000 */
[----:B--2---:R-:W2:Y:S01]  /*16c0*/  FENCE.VIEW.ASYNC.S ;  /* 0x00000000000073c6 */ /* 0x004ea20000000000 */
[----:B0-----:R-:W-:-:S13]  /*16d0*/  R2UR UR13, R24 ;  /* 0x00000000180d72ca */ /* 0x001fda00000e0000 */
[----:B------:R-:W-:-:S04]  /*16e0*/  USHF.L.U32 UR13, UR13, 0x7, URZ ;  /* 0x000000070d0d7899 */ /* 0x000fc8000800063f */
[----:B------:R-:W-:Y:S01]  /*16f0*/  ULOP3.LUT UR34, UR13, 0x180, URZ, 0xc0, !UPT ;  /* 0x000001800d227892 */ /* 0x000fe2000f8ec03f */
[----:B--2---:R-:W-:Y:S03]  /*1700*/  BAR.SYNC.DEFER_BLOCKING 0x0 ;  /* 0x0000000000007b1d */ /* 0x004fe60000010000 */
[----:B------:R-:W-:Y:S02]  /*1710*/  UIADD3.64 UR28, UR54, UR34, URZ ;  /* 0x00000022361c7297 */ /* 0x000fe4000fffe03f */
[----:B------:R-:W-:Y:S02]  /*1720*/  UIADD3.64 UR16, UR34, UR50, URZ ;  /* 0x0000003222107297 */ /* 0x000fe4000fffe03f */
[----:B------:R-:W-:Y:S02]  /*1730*/  UIADD3.64 UR20, UR34, UR48, URZ ;  /* 0x0000003022147297 */ /* 0x000fe4000fffe03f */
[----:B------:R-:W-:Y:S01]  /*1740*/  UIADD3.64 UR24, UR34, UR46, URZ ;  /* 0x0000002e22187297 */ /* 0x000fe2000fffe03f */
[----:B------:R-:W-:-:S06]  /*1750*/  WARPGROUP.ARRIVE ;  /* 0x00000000000079c5 */ /* 0x000fcc0000000000 */
[----:B------:R-:W-:Y:S01]  /*1760*/  HGMMA.64x16x16.F32.BF16 R32, gdesc[UR28], RZ, !UPT ;  /* 0x002000001c2079f0 */ /* 0x000fe2000c7018ff */
[----:B------:R-:W-:-:S03]  /*1770*/  UIADD3.64 UR28, UR34, UR44, URZ ;  /* 0x0000002c221c7297 */ /* 0x000fc6000fffe03f */
[----:B------:R-:W-:Y:S01]  /*1780*/  HGMMA.64x16x16.F32.BF16 R32, gdesc[UR16], R32 ;  /* 0x00200000102079f0 */ /* 0x000fe20008701820 */
[----:B------:R-:W-:-:S03]  /*1790*/  UIADD3.64 UR16, UR34, UR42, URZ ;  /* 0x0000002a22107297 */ /* 0x000fc6000fffe03f */
[----:B------:R-:W-:Y:S01]  /*17a0*/  HGMMA.64x16x16.F32.BF16 R32, gdesc[UR20], R32 ;  /* 0x00200000142079f0 */ /* 0x000fe20008701820 */
[----:B------:R-:W-:-:S03]  /*17b0*/  UIADD3.64 UR20, UR34, UR40, URZ ;  /* 0x0000002822147297 */ /* 0x000fc6000fffe03f */
[----:B------:R-:W-:Y:S04]  /*17c0*/  HGMMA.64x16x16.F32.BF16 R32, gdesc[UR24], R32 ;  /* 0x00200000182079f0 */ /* 0x000fe80008701820 */
[----:B------:R-:W-:Y:S01]  /*17d0*/  HGMMA.64x16x16.F32.BF16 R24, gdesc[UR28], RZ, !UPT ;  /* 0x002000001c1879f0 */ /* 0x000fe2000c7018ff */
[----:B------:R-:W-:-:S03]  /*17e0*/  UIADD3.64 UR24, UR34, UR38, URZ ;  /* 0x0000002622187297 */ /* 0x000fc6000fffe03f */
[----:B------:R-:W-:Y:S04]  /*17f0*/  HGMMA.64x16x16.F32.BF16 R24, gdesc[UR16], R24 ;  /* 0x00200000101879f0 */ /* 0x000fe80008701818 */
[----:B------:R-:W-:Y:S04]  /*1800*/  HGMMA.64x16x16.F32.BF16 R24, gdesc[UR20], R24 ;  /* 0x00200000141879f0 */ /* 0x000fe80008701818 */
[----:B------:R-:W-:Y:S03]  /*1810*/  HGMMA.64x16x16.F32.BF16 R24, gdesc[UR24], R24, gsb0 ;  /* 0x00200000181879f0 */ /* 0x000fe60008001818 */
[----:B------:R-:W-:-:S02]  /*1820*/  WARPGROUP.DEPBAR.LE gsb0, 0x0 ;  /* 0x00008000000079c5 */ /* 0x000fc40000010000 */
[----:B-1----:R-:W-:Y:S02]  /*1830*/  FSEL R40, R33, -INF , !P1 ;  /* 0xff80000021287808 */ /* 0x002fe40004800000 */
[----:B------:R-:W-:Y:S02]  /*1840*/  FSEL R35, R35, -INF , !P1 ;  /* 0xff80000023237808 */ /* 0x000fe40004800000 */
[----:B------:R-:W-:Y:S02]  /*1850*/  FSEL R33, R25, -INF , !P1 ;  /* 0xff80000019217808 */ /* 0x000fe40004800000 */
[----:B------:R-:W-:Y:S01]  /*1860*/  FSEL R42, R27, -INF , !P1 ;  /* 0xff8000001b2a7808 */ /* 0x000fe20004800000 */
[----:B------:R-:W-:Y:S01]  /*1870*/  BAR.SYNC.DEFER_BLOCKING 0x0 ;  /* 0x0000000000007b1d */ /* 0x000fe20000010000 */
[----:B------:R-:W-:-:S04]  /*1880*/  ISETP.GE.AND P1, PT, R47, R162, PT ;  /* 0x000000a22f00720c */ /* 0x000fc80003f26270 */
[----:B------:R-:W-:Y:S02]  /*1890*/  FSEL R36, R36, -INF , !P1 ;  /* 0xff80000024247808 */ /* 0x000fe40004800000 */
[----:B------:R-:W-:Y:S02]  /*18a0*/  FSEL R27, R38, -INF , !P1 ;  /* 0xff800000261b7808 */ /* 0x000fe40004800000 */
[----:B------:R-:W-:Y:S02]  /*18b0*/  FSEL R41, R28, -INF , !P1 ;  /* 0xff8000001c297808 */ /* 0x000fe40004800000 */
[----:B------:R-:W-:Y:S02]  /*18c0*/  FSEL R30, R30, -INF , !P1 ;  /* 0xff8000001e1e7808 */ /* 0x000fe40004800000 */
[----:B------:R-:W-:-:S04]  /*18d0*/  ISETP.GE.AND P1, PT, R49, R162, PT ;  /* 0x000000a23100720c */ /* 0x000fc80003f26270 */
[----:B------:R-:W-:Y:S02]  /*18e0*/  FSEL R28, R37, -INF , !P1 ;  /* 0xff800000251c7808 */ /* 0x000fe40004800000 */
[----:B------:R-:W-:Y:S02]  /*18f0*/  FSEL R39, R39, -INF , !P1 ;  /* 0xff80000027277808 */ /* 0x000fe40004800000 */
[----:B------:R-:W-:Y:S02]  /*1900*/  FSEL R37, R29, -INF , !P1 ;  /* 0xff8000001d257808 */ /* 0x000fe40004800000 */
[----:B------:R-:W-:Y:S01]  /*1910*/  FSEL R38, R31, -INF , !P1 ;  /* 0xff8000001f267808 */ /* 0x000fe20004800000 */
[----:B------:R-:W-:Y:S01]  /*1920*/  FMUL R31, R40, UR9 ;  /* 0x00000009281f7c20 */ /* 0x000fe20008400000 */
[----:B------:R-:W-:-:S04]  /*1930*/  ISETP.GE.AND P1, PT, R175, R162, PT ;  /* 0x000000a2af00720c */ /* 0x000fc80003f26270 */
[----:B------:R-:W-:Y:S02]  /*1940*/  FSEL R32, R32, -INF , !P1 ;  /* 0xff80000020207808 */ /* 0x000fe40004800000 */
[----:B------:R-:W-:Y:S02]  /*1950*/  FSEL R29, R24, -INF , !P1 ;  /* 0xff800000181d7808 */ /* 0x000fe40004800000 */
[----:B------:R-:W-:Y:S01]  /*1960*/  FSEL R25, R34, -INF , !P1 ;  /* 0xff80000022197808 */ /* 0x000fe20004800000 */
[----:B------:R-:W-:Y:S01]  /*1970*/  FMUL R24, R32, UR9 ;  /* 0x0000000920187c20 */ /* 0x000fe20008400000 */
[----:B------:R-:W-:Y:S01]  /*1980*/  FMUL R34, R36, UR9 ;  /* 0x0000000924227c20 */ /* 0x000fe20008400000 */
[----:B------:R-:W-:-:S03]  /*1990*/  FSEL R26, R26, -INF , !P1 ;  /* 0xff8000001a1a7808 */ /* 0x000fc60004800000 */
[----:B------:R-:W-:Y:S01]  /*19a0*/  FMNMX R31, R24, R31, !PT ;  /* 0x0000001f181f7209 */ /* 0x000fe20007800000 */
[----:B------:R-:W-:-:S03]  /*19b0*/  FMUL R24, R28, UR9 ;  /* 0x000000091c187c20 */ /* 0x000fc60008400000 */
[----:B------:R-:W-:-:S04]  /*19c0*/  FMNMX R31, R34, R31, !PT ;  /* 0x0000001f221f7209 */ /* 0x000fc80007800000 */
[----:B------:R-:W-:-:S05]  /*19d0*/  FMNMX R24, R24, R31, !PT ;  /* 0x0000001f18187209 */ /* 0x000fca0007800000 */
[----:B------:R-:W0:Y:S02]  /*19e0*/  SHFL.BFLY PT, R31, R24, 0x2, 0x1f ;  /* 0x0c401f00181f7f89 */ /* 0x000e2400000e0000 */
[----:B0-----:R-:W-:Y:S01]  /*19f0*/  FMNMX R31, R24, R31, !PT ;  /* 0x0000001f181f7209 */ /* 0x001fe20007800000 */
[----:B------:R-:W-:-:S04]  /*1a00*/  FMUL R24, R25, UR9 ;  /* 0x0000000919187c20 */ /* 0x000fc80008400000 */
[----:B------:R-:W0:Y:S02]  /*1a10*/  SHFL.BFLY PT, R34, R31, 0x1, 0x1f ;  /* 0x0c201f001f227f89 */ /* 0x000e2400000e0000 */
[----:B0-----:R-:W-:Y:S01]  /*1a20*/  FMNMX R195, R31, R34, !PT ;  /* 0x000000221fc37209 */ /* 0x001fe20007800000 */
[----:B------:R-:W-:-:S03]  /*1a30*/  FMUL R31, R35, UR9 ;  /* 0x00000009231f7c20 */ /* 0x000fc60008400000 */
[----:B------:R-:W-:Y:S02]  /*1a40*/  FMNMX R195, R195, R176, !PT ;  /* 0x000000b0c3c37209 */ /* 0x000fe40007800000 */
[----:B------:R-:W-:Y:S01]  /*1a50*/  FMNMX R31, R24, R31, !PT ;  /* 0x0000001f181f7209 */ /* 0x000fe20007800000 */
[----:B------:R-:W-:Y:S02]  /*1a60*/  FMUL R24, R39, UR9 ;  /* 0x0000000927187c20 */ /* 0x000fe40008400000 */
[--C-:B------:R-:W-:Y:S01]  /*1a70*/  FFMA R32, R32, UR9, -R195.reuse ;  /* 0x0000000920207c23 */ /* 0x100fe200080008c3 */
[--C-:B------:R-:W-:Y:S01]  /*1a80*/  FFMA R40, R40, UR9, -R195.reuse ;  /* 0x0000000928287c23 */ /* 0x100fe200080008c3 */
[--C-:B------:R-:W-:Y:S01]  /*1a90*/  FFMA R36, R36, UR9, -R195.reuse ;  /* 0x0000000924247c23 */ /* 0x100fe200080008c3 */
[----:B------:R-:W-:Y:S01]  /*1aa0*/  FFMA R28, R28, UR9, -R195 ;  /* 0x000000091c1c7c23 */ /* 0x000fe200080008c3 */
[----:B------:R-:W-:Y:S01]  /*1ab0*/  FMUL R34, R32, 1.4426950216293334961 ;  /* 0x3fb8aa3b20227820 */ /* 0x000fe20000400000 */
[----:B------:R-:W-:Y:S01]  /*1ac0*/  FMUL R32, R27, UR9 ;  /* 0x000000091b207c20 */ /* 0x000fe20008400000 */
[----:B------:R-:W-:Y:S01]  /*1ad0*/  FMUL R40, R40, 1.4426950216293334961 ;  /* 0x3fb8aa3b28287820 */ /* 0x000fe20000400000 */
[----:B------:R-:W-:Y:S01]  /*1ae0*/  FMUL R36, R36, 1.4426950216293334961 ;  /* 0x3fb8aa3b24247820 */ /* 0x000fe20000400000 */
[----:B------:R-:W-:Y:S01]  /*1af0*/  FMUL R28, R28, 1.4426950216293334961 ;  /* 0x3fb8aa3b1c1c7820 */ /* 0x000fe20000400000 */
[----:B------:R-:W-:Y:S01]  /*1b00*/  FSETP.GEU.AND P1, PT, R34, -126, PT ;  /* 0xc2fc00002200780b */ /* 0x000fe20003f2e000 */
[----:B------:R-:W-:Y:S01]  /*1b10*/  FADD R176, -R195, R176 ;  /* 0x000000b0c3b07221 */ /* 0x000fe20000000100 */
[----:B------:R-:W-:-:S04]  /*1b20*/  FMNMX R31, R32, R31, !PT ;  /* 0x0000001f201f7209 */ /* 0x000fc80007800000 */
[----:B------:R-:W-:-:S05]  /*1b30*/  FMNMX R24, R24, R31, !PT ;  /* 0x0000001f18187209 */ /* 0x000fca0007800000 */
[----:B------:R-:W0:Y:S02]  /*1b40*/  SHFL.BFLY PT, R31, R24, 0x2, 0x1f ;  /* 0x0c401f00181f7f89 */ /* 0x000e2400000e0000 */
[----:B------:R-:W-:-:S04]  /*1b50*/  @!P1 FMUL R34, R34, 0.5 ;  /* 0x3f00000022229820 */ /* 0x000fc80000400000 */
[----:B------:R-:W1:Y:S02]  /*1b60*/  MUFU.EX2 R198, R34 ;  /* 0x0000002200c67308 */ /* 0x000e640000000800 */
[----:B-1----:R-:W-:Y:S01]  /*1b70*/  @!P1 FMUL R198, R198, R198 ;  /* 0x000000c6c6c69220 */ /* 0x002fe20000400000 */
[----:B------:R-:W-:Y:S02]  /*1b80*/  FSETP.GEU.AND P1, PT, R40, -126, PT ;  /* 0xc2fc00002800780b */ /* 0x000fe40003f2e000 */
[----:B0-----:R-:W-:Y:S01]  /*1b90*/  FMNMX R31, R24, R31, !PT ;  /* 0x0000001f181f7209 */ /* 0x001fe20007800000 */
[----:B------:R-:W-:-:S04]  /*1ba0*/  FMUL R24, R29, UR9 ;  /* 0x000000091d187c20 */ /* 0x000fc80008400000 */
[----:B------:R-:W0:Y:S06]  /*1bb0*/  SHFL.BFLY PT, R32, R31, 0x1, 0x1f ;  /* 0x0c201f001f207f89 */ /* 0x000e2c00000e0000 */
[----:B------:R-:W-:-:S04]  /*1bc0*/  @!P1 FMUL R40, R40, 0.5 ;  /* 0x3f00000028289820 */ /* 0x000fc80000400000 */
[----:B------:R-:W1:Y:S01]  /*1bd0*/  MUFU.EX2 R201, R40 ;  /* 0x0000002800c97308 */ /* 0x000e620000000800 */
[----:B0-----:R-:W-:Y:S01]  /*1be0*/  FMNMX R32, R31, R32, !PT ;  /* 0x000000201f207209 */ /* 0x001fe20007800000 */
[----:B-1----:R-:W-:-:S03]  /*1bf0*/  @!P1 FMUL R201, R201, R201 ;  /* 0x000000c9c9c99220 */ /* 0x002fc60000400000 */
[----:B------:R-:W-:-:S05]  /*1c00*/  FMNMX R194, R32, R179, !PT ;  /* 0x000000b320c27209 */ /* 0x000fca0007800000 */
[--C-:B------:R-:W-:Y:S01]  /*1c10*/  FFMA R25, R25, UR9, -R194.reuse ;  /* 0x0000000919197c23 */ /* 0x100fe200080008c2 */
[--C-:B------:R-:W-:Y:S01]  /*1c20*/  FFMA R35, R35, UR9, -R194.reuse ;  /* 0x0000000923237c23 */ /* 0x100fe200080008c2 */
[--C-:B------:R-:W-:Y:S01]  /*1c30*/  FFMA R27, R27, UR9, -R194.reuse ;  /* 0x000000091b1b7c23 */ /* 0x100fe200080008c2 */
[----:B------:R-:W-:Y:S01]  /*1c40*/  FFMA R39, R39, UR9, -R194 ;  /* 0x0000000927277c23 */ /* 0x000fe200080008c2 */
[----:B------:R-:W-:Y:S01]  /*1c50*/  FMUL R25, R25, 1.4426950216293334961 ;  /* 0x3fb8aa3b19197820 */ /* 0x000fe20000400000 */
[----:B------:R-:W-:Y:S01]  /*1c60*/  FMUL R35, R35, 1.4426950216293334961 ;  /* 0x3fb8aa3b23237820 */ /* 0x000fe20000400000 */
[----:B------:R-:W-:Y:S01]  /*1c70*/  FMUL R31, R27, 1.4426950216293334961 ;  /* 0x3fb8aa3b1b1f7820 */ /* 0x000fe20000400000 */
[----:B------:R-:W-:Y:S01]  /*1c80*/  FMUL R27, R41, UR9 ;  /* 0x00000009291b7c20 */ /* 0x000fe20008400000 */
[----:B------:R-:W-:Y:S01]  /*1c90*/  FMUL R39, R39, 1.4426950216293334961 ;  /* 0x3fb8aa3b27277820 */ /* 0x000fe20000400000 */
[----:B------:R-:W-:Y:S01]  /*1ca0*/  FSETP.GEU.AND P1, PT, R25, -126, PT ;  /* 0xc2fc00001900780b */ /* 0x000fe20003f2e000 */
[----:B------:R-:W-:-:S04]  /*1cb0*/  FADD R179, -R194, R179 ;  /* 0x000000b3c2b37221 */ /* 0x000fc80000000100 */
[----:B------:R-:W-:-:S08]  /*1cc0*/  FMUL R179, R179, 1.4426950216293334961 ;  /* 0x3fb8aa3bb3b37820 */ /* 0x000fd00000400000 */
[----:B------:R-:W-:-:S04]  /*1cd0*/  @!P1 FMUL R25, R25, 0.5 ;  /* 0x3f00000019199820 */ /* 0x000fc80000400000 */
[----:B------:R0:W1:Y:S02]  /*1ce0*/  MUFU.EX2 R199, R25 ;  /* 0x0000001900c77308 */ /* 0x0000640000000800 */
[----:B0-----:R-:W-:Y:S01]  /*1cf0*/  FMUL R25, R33, UR9 ;  /* 0x0000000921197c20 */ /* 0x001fe20008400000 */
[----:B-1----:R-:W-:Y:S01]  /*1d00*/  @!P1 FMUL R199, R199, R199 ;  /* 0x000000c7c7c79220 */ /* 0x002fe20000400000 */
[----:B------:R-:W-:-:S13]  /*1d10*/  FSETP.GEU.AND P1, PT, R35, -126, PT ;  /* 0xc2fc00002300780b */ /* 0x000fda0003f2e000 */
[----:B------:R-:W-:-:S04]  /*1d20*/  @!P1 FMUL R35, R35, 0.5 ;  /* 0x3f00000023239820 */ /* 0x000fc80000400000 */
[----:B------:R-:W0:Y:S02]  /*1d30*/  MUFU.EX2 R202, R35 ;  /* 0x0000002300ca7308 */ /* 0x000e240000000800 */
[----:B0-----:R-:W-:Y:S01]  /*1d40*/  @!P1 FMUL R202, R202, R202 ;  /* 0x000000cacaca9220 */ /* 0x001fe20000400000 */
[----:B------:R-:W-:-:S13]  /*1d50*/  FSETP.GEU.AND P1, PT, R36, -126, PT ;  /* 0xc2fc00002400780b */ /* 0x000fda0003f2e000 */
[----:B------:R-:W-:-:S04]  /*1d60*/  @!P1 FMUL R36, R36, 0.5 ;  /* 0x3f00000024249820 */ /* 0x000fc80000400000 */
[----:B------:R-:W0:Y:S02]  /*1d70*/  MUFU.EX2 R200, R36 ;  /* 0x0000002400c87308 */ /* 0x000e240000000800 */
[----:B0-----:R-:W-:Y:S01]  /*1d80*/  @!P1 FMUL R200, R200, R200 ;  /* 0x000000c8c8c89220 */ /* 0x001fe20000400000 */
[----:B------:R-:W-:-:S13]  /*1d90*/  FSETP.GEU.AND P1, PT, R28, -126, PT ;  /* 0xc2fc00001c00780b */ /* 0x000fda0003f2e000 */
[----:B------:R-:W-:-:S04]  /*1da0*/  @!P1 FMUL R28, R28, 0.5 ;  /* 0x3f0000001c1c9820 */ /* 0x000fc80000400000 */
[----:B------:R0:W1:Y:S02]  /*1db0*/  MUFU.EX2 R205, R28 ;  /* 0x0000001c00cd7308 */ /* 0x0000640000000800 */
[----:B0-----:R-:W-:Y:S01]  /*1dc0*/  FMNMX R28, R24, R25, !PT ;  /* 0x00000019181c7209 */ /* 0x001fe20007800000 */
[----:B------:R-:W-:-:S03]  /*1dd0*/  FMUL R24, R37, UR9 ;  /* 0x0000000925187c20 */ /* 0x000fc60008400000 */
[----:B------:R-:W-:Y:S01]  /*1de0*/  FMNMX R27, R27, R28, !PT ;  /* 0x0000001c1b1b7209 */ /* 0x000fe20007800000 */
[----:B-1----:R-:W-:Y:S01]  /*1df0*/  @!P1 FMUL R205, R205, R205 ;  /* 0x000000cdcdcd9220 */ /* 0x002fe20000400000 */
[----:B------:R-:W-:Y:S02]  /*1e00*/  FSETP.GEU.AND P1, PT, R31, -126, PT ;  /* 0xc2fc00001f00780b */ /* 0x000fe40003f2e000 */
[----:B------:R-:W-:-:S05]  /*1e10*/  FMNMX R24, R24, R27, !PT ;  /* 0x0000001b18187209 */ /* 0x000fca0007800000 */
[----:B------:R-:W0:Y:S06]  /*1e20*/  SHFL.BFLY PT, R25, R24, 0x2, 0x1f ;  /* 0x0c401f0018197f89 */ /* 0x000e2c00000e0000 */
[----:B------:R-:W-:-:S04]  /*1e30*/  @!P1 FMUL R31, R31, 0.5 ;  /* 0x3f0000001f1f9820 */ /* 0x000fc80000400000 */
[----:B------:R-:W1:Y:S01]  /*1e40*/  MUFU.EX2 R203, R31 ;  /* 0x0000001f00cb7308 */ /* 0x000e620000000800 */
[----:B0-----:R-:W-:Y:S01]  /*1e50*/  FMNMX R25, R24, R25, !PT ;  /* 0x0000001918197209 */ /* 0x001fe20007800000 */
[----:B-1----:R-:W-:Y:S01]  /*1e60*/  @!P1 FMUL R203, R203, R203 ;  /* 0x000000cbcbcb9220 */ /* 0x002fe20000400000 */
[C---:B------:R-:W-:Y:S01]  /*1e70*/  FSETP.GEU.AND P1, PT, R39.reuse, -126, PT ;  /* 0xc2fc00002700780b */ /* 0x040fe20003f2e000 */
[----:B------:R-:W-:Y:S02]  /*1e80*/  FMUL R24, R26, UR9 ;  /* 0x000000091a187c20 */ /* 0x000fe40008400000 */
[----:B------:R-:W0:Y:S10]  /*1e90*/  SHFL.BFLY PT, R28, R25, 0x1, 0x1f ;  /* 0x0c201f00191c7f89 */ /* 0x000e3400000e0000 */
[----:B------:R-:W-:-:S04]  /*1ea0*/  @!P1 FMUL R39, R39, 0.5 ;  /* 0x3f00000027279820 */ /* 0x000fc80000400000 */
[----:B------:R-:W1:Y:S01]  /*1eb0*/  MUFU.EX2 R206, R39 ;  /* 0x0000002700ce7308 */ /* 0x000e620000000800 */
[----:B0-----:R-:W-:Y:S01]  /*1ec0*/  FMNMX R27, R25, R28, !PT ;  /* 0x0000001c191b7209 */ /* 0x001fe20007800000 */
[----:B------:R-:W-:-:S03]  /*1ed0*/  FMUL R25, R42, UR9 ;  /* 0x000000092a197c20 */ /* 0x000fc60008400000 */
[----:B------:R-:W-:Y:S01]  /*1ee0*/  FMNMX R192, R27, R174, !PT ;  /* 0x000000ae1bc07209 */ /* 0x000fe20007800000 */
[----:B------:R-:W-:Y:S01]  /*1ef0*/  FMUL R27, R30, UR9 ;  /* 0x000000091e1b7c20 */ /* 0x000fe20008400000 */
[----:B------:R-:W-:Y:S01]  /*1f00*/  FMNMX R28, R24, R25, !PT ;  /* 0x00000019181c7209 */ /* 0x000fe20007800000 */
[----:B------:R-:W-:Y:S01]  /*1f10*/  FMUL R24, R38, UR9 ;  /* 0x0000000926187c20 */ /* 0x000fe20008400000 */
[----:B-1----:R-:W-:Y:S01]  /*1f20*/  @!P1 FMUL R206, R206, R206 ;  /* 0x000000cecece9220 */ /* 0x002fe20000400000 */
[--C-:B------:R-:W-:Y:S01]  /*1f30*/  FFMA R29, R29, UR9, -R192.reuse ;  /* 0x000000091d1d7c23 */ /* 0x100fe200080008c0 */
[----:B------:R-:W-:Y:S01]  /*1f40*/  FMNMX R27, R27, R28, !PT ;  /* 0x0000001c1b1b7209 */ /* 0x000fe20007800000 */
[--C-:B------:R-:W-:Y:S01]  /*1f50*/  FFMA R33, R33, UR9, -R192.reuse ;  /* 0x0000000921217c23 */ /* 0x100fe200080008c0 */
[--C-:B------:R-:W-:Y:S01]  /*1f60*/  FFMA R41, R41, UR9, -R192.reuse ;  /* 0x0000000929297c23 */ /* 0x100fe200080008c0 */
[----:B------:R-:W-:Y:S01]  /*1f70*/  FMUL R29, R29, 1.4426950216293334961 ;  /* 0x3fb8aa3b1d1d7820 */ /* 0x000fe20000400000 */
[----:B------:R-:W-:Y:S01]  /*1f80*/  FMNMX R24, R24, R27, !PT ;  /* 0x0000001b18187209 */ /* 0x000fe20007800000 */
[----:B------:R-:W-:Y:S01]  /*1f90*/  FMUL R33, R33, 1.4426950216293334961 ;  /* 0x3fb8aa3b21217820 */ /* 0x000fe20000400000 */
[----:B------:R-:W-:Y:S01]  /*1fa0*/  FMUL R41, R41, 1.4426950216293334961 ;  /* 0x3fb8aa3b29297820 */ /* 0x000fe20000400000 */
[----:B------:R-:W-:Y:S01]  /*1fb0*/  FFMA R37, R37, UR9, -R192 ;  /* 0x0000000925257c23 */ /* 0x000fe200080008c0 */
[----:B------:R-:W-:Y:S01]  /*1fc0*/  FSETP.GEU.AND P1, PT, R29, -126, PT ;  /* 0xc2fc00001d00780b */ /* 0x000fe20003f2e000 */
[----:B------:R-:W0:Y:S01]  /*1fd0*/  SHFL.BFLY PT, R25, R24, 0x2, 0x1f ;  /* 0x0c401f0018197f89 */ /* 0x000e2200000e0000 */
[----:B------:R-:W-:Y:S01]  /*1fe0*/  FADD R174, -R192, R174 ;  /* 0x000000aec0ae7221 */ /* 0x000fe20000000100 */
[----:B------:R-:W-:-:S10]  /*1ff0*/  FMUL R37, R37, 1.4426950216293334961 ;  /* 0x3fb8aa3b25257820 */ /* 0x000fd40000400000 */
[----:B------:R-:W-:-:S04]  /*2000*/  @!P1 FMUL R29, R29, 0.5 ;  /* 0x3f0000001d1d9820 */ /* 0x000fc80000400000 */
[----:B------:R-:W1:Y:S01]  /*2010*/  MUFU.EX2 R204, R29 ;  /* 0x0000001d00cc7308 */ /* 0x000e620000000800 */
[----:B0-----:R-:W-:Y:S01]  /*2020*/  FMNMX R25, R24, R25, !PT ;  /* 0x0000001918197209 */ /* 0x001fe20007800000 */
[----:B------:R-:W-:-:S04]  /*2030*/  FMUL R24, R176, 1.4426950216293334961 ;  /* 0x3fb8aa3bb0187820 */ /* 0x000fc80000400000 */
[----:B------:R-:W0:Y:S01]  /*2040*/  SHFL.BFLY PT, R28, R25, 0x1, 0x1f ;  /* 0x0c201f00191c7f89 */ /* 0x000e2200000e0000 */
[----:B-1----:R-:W-:Y:S01]  /*2050*/  @!P1 FMUL R204, R204, R204 ;  /* 0x000000cccccc9220 */ /* 0x002fe20000400000 */
[----:B------:R-:W-:-:S13]  /*2060*/  FSETP.GEU.AND P1, PT, R33, -126, PT ;  /* 0xc2fc00002100780b */ /* 0x000fda0003f2e000 */
[----:B------:R-:W-:-:S04]  /*2070*/  @!P1 FMUL R33, R33, 0.5 ;  /* 0x3f00000021219820 */ /* 0x000fc80000400000 */
[----:B------:R-:W1:Y:S01]  /*2080*/  MUFU.EX2 R209, R33 ;  /* 0x0000002100d17308 */ /* 0x000e620000000800 */
[----:B0-----:R-:W-:Y:S01]  /*2090*/  FMNMX R193, R25, R28, !PT ;  /* 0x0000001c19c17209 */ /* 0x001fe20007800000 */
[----:B------:R-:W-:-:S03]  /*20a0*/  FADD R25, R198, R201 ;  /* 0x000000c9c6197221 */ /* 0x000fc60000000000 */
[----:B------:R-:W-:-:S05]  /*20b0*/  FMNMX R193, R193, R178, !PT ;  /* 0x000000b2c1c17209 */ /* 0x000fca0007800000 */
[--C-:B------:R-:W-:Y:S01]  /*20c0*/  FFMA R26, R26, UR9, -R193.reuse ;  /* 0x000000091a1a7c23 */ /* 0x100fe200080008c1 */
[--C-:B------:R-:W-:Y:S01]  /*20d0*/  FFMA R42, R42, UR9, -R193.reuse ;  /* 0x000000092a2a7c23 */ /* 0x100fe200080008c1 */
[----:B-1----:R-:W-:Y:S01]  /*20e0*/  @!P1 FMUL R209, R209, R209 ;  /* 0x000000d1d1d19220 */ /* 0x002fe20000400000 */
[--C-:B------:R-:W-:Y:S01]  /*20f0*/  FFMA R30, R30, UR9, -R193.reuse ;  /* 0x000000091e1e7c23 */ /* 0x100fe200080008c1 */
[----:B------:R-:W-:Y:S01]  /*2100*/  FMUL R26, R26, 1.4426950216293334961 ;  /* 0x3fb8aa3b1a1a7820 */ /* 0x000fe20000400000 */
[----:B------:R-:W-:Y:S01]  /*2110*/  FMUL R42, R42, 1.4426950216293334961 ;  /* 0x3fb8aa3b2a2a7820 */ /* 0x000fe20000400000 */
[----:B------:R-:W-:Y:S01]  /*2120*/  FFMA R38, R38, UR9, -R193 ;  /* 0x0000000926267c23 */ /* 0x000fe200080008c1 */
[----:B------:R-:W-:Y:S01]  /*2130*/  FMUL R30, R30, 1.4426950216293334961 ;  /* 0x3fb8aa3b1e1e7820 */ /* 0x000fe20000400000 */
[----:B------:R-:W-:Y:S01]  /*2140*/  FADD R178, -R193, R178 ;  /* 0x000000b2c1b27221 */ /* 0x000fe20000000100 */
[----:B------:R-:W-:Y:S01]  /*2150*/  FSETP.GEU.AND P1, PT, R26, -126, PT ;  /* 0xc2fc00001a00780b */ /* 0x000fe20003f2e000 */
[----:B------:R-:W-:Y:S01]  /*2160*/  FMUL R38, R38, 1.4426950216293334961 ;  /* 0x3fb8aa3b26267820 */ /* 0x000fe20000400000 */
[----:B------:R-:W-:Y:S01]  /*2170*/  FADD R27, R204, R209 ;  /* 0x000000d1cc1b7221 */ /* 0x000fe20000000000 */
[----:B------:R-:W-:-:S10]  /*2180*/  FMUL R178, R178, 1.4426950216293334961 ;  /* 0x3fb8aa3bb2b27820 */ /* 0x000fd40000400000 */
[----:B------:R-:W-:-:S04]  /*2190*/  @!P1 FMUL R26, R26, 0.5 ;  /* 0x3f0000001a1a9820 */ /* 0x000fc80000400000 */
[----:B------:R0:W1:Y:S02]  /*21a0*/  MUFU.EX2 R207, R26 ;  /* 0x0000001a00cf7308 */ /* 0x0000640000000800 */
[----:B0-----:R-:W-:Y:S01]  /*21b0*/  FMUL R26, R174, 1.4426950216293334961 ;  /* 0x3fb8aa3bae1a7820 */ /* 0x001fe20000400000 */
[----:B-1----:R-:W-:Y:S01]  /*21c0*/  @!P1 FMUL R207, R207, R207 ;  /* 0x000000cfcfcf9220 */ /* 0x002fe20000400000 */
[----:B------:R-:W-:-:S13]  /*21d0*/  FSETP.GEU.AND P1, PT, R42, -126, PT ;  /* 0xc2fc00002a00780b */ /* 0x000fda0003f2e000 */
[----:B------:R-:W-:-:S04]  /*21e0*/  @!P1 FMUL R42, R42, 0.5 ;  /* 0x3f0000002a2a9820 */ /* 0x000fc80000400000 */
[----:B------:R-:W0:Y:S02]  /*21f0*/  MUFU.EX2 R208, R42 ;  /* 0x0000002a00d07308 */ /* 0x000e240000000800 */
[----:B0-----:R-:W-:Y:S01]  /*2200*/  @!P1 FMUL R208, R208, R208 ;  /* 0x000000d0d0d09220 */ /* 0x001fe20000400000 */
[----:B------:R-:W-:-:S03]  /*2210*/  FSETP.GEU.AND P1, PT, R41, -126, PT ;  /* 0xc2fc00002900780b */ /* 0x000fc60003f2e000 */
[----:B------:R-:W-:-:S10]  /*2220*/  FADD R29, R207, R208 ;  /* 0x000000d0cf1d7221 */ /* 0x000fd40000000000 */
        /* <DEDUP_REMOVED lines=16> */
[----:B------:R-:W-:-:S03]  /*2330*/  FSETP.GEU.AND P1, PT, R24, -126, PT ;  /* 0xc2fc00001800780b */ /* 0x000fc60003f2e000 */
[----:B------:R-:W-:-:S05]  /*2340*/  FADD R28, R213, R28 ;  /* 0x0000001cd51c7221 */ /* 0x000fca0000000000 */
[----:B------:R-:W0:Y:S05]  /*2350*/  SHFL.BFLY PT, R29, R28, 0x2, 0x1f ;  /* 0x0c401f001c1d7f89 */ /* 0x000e2a00000e0000 */
[----:B------:R-:W-:-:S04]  /*2360*/  @!P1 FMUL R24, R24, 0.5 ;  /* 0x3f00000018189820 */ /* 0x000fc80000400000 */
[----:B------:R1:W2:Y:S02]  /*2370*/  MUFU.EX2 R176, R24 ;  /* 0x0000001800b07308 */ /* 0x0002a40000000800 */
[----:B-1----:R-:W-:Y:S01]  /*2380*/  FADD R24, R199, R202 ;  /* 0x000000cac7187221 */ /* 0x002fe20000000000 */
[----:B--2---:R-:W-:Y:S01]  /*2390*/  @!P1 FMUL R176, R176, R176 ;  /* 0x000000b0b0b09220 */ /* 0x004fe20000400000 */
[----:B------:R-:W-:-:S04]  /*23a0*/  FSETP.GEU.AND P1, PT, R179, -126, PT ;  /* 0xc2fc0000b300780b */ /* 0x000fc80003f2e000 */
[----:B------:R-:W-:Y:S04]  /*23b0*/  STS [R167+0x4000], R176 ;  /* 0x004000b0a7007388 */ /* 0x000fe80000000800 */
[----:B------:R-:W-:Y:S05]  /*23c0*/  STS [R167+0x4000], R176 ;  /* 0x004000b0a7007388 */ /* 0x000fea0000000800 */
[----:B------:R-:W-:-:S04]  /*23d0*/  @!P1 FMUL R179, R179, 0.5 ;  /* 0x3f000000b3b39820 */ /* 0x000fc80000400000 */
[----:B------:R-:W1:Y:S02]  /*23e0*/  MUFU.EX2 R181, R179 ;  /* 0x000000b300b57308 */ /* 0x000e640000000800 */
[----:B-1----:R-:W-:Y:S01]  /*23f0*/  @!P1 FMUL R181, R181, R181 ;  /* 0x000000b5b5b59220 */ /* 0x002fe20000400000 */
[----:B------:R-:W-:-:S04]  /*2400*/  FSETP.GEU.AND P1, PT, R26, -126, PT ;  /* 0xc2fc00001a00780b */ /* 0x000fc80003f2e000 */
[----:B------:R-:W-:Y:S04]  /*2410*/  STS [R166+0x4000], R181 ;  /* 0x004000b5a6007388 */ /* 0x000fe80000000800 */
[----:B------:R-:W-:Y:S04]  /*2420*/  STS [R166+0x4000], R181 ;  /* 0x004000b5a6007388 */ /* 0x000fe80000000800 */
[----:B------:R-:W-:Y:S01]  /*2430*/  STS [R167+0x4000], R176 ;  /* 0x004000b0a7007388 */ /* 0x000fe20000000800 */
[----:B------:R-:W-:-:S03]  /*2440*/  @!P1 FMUL R26, R26, 0.5 ;  /* 0x3f0000001a1a9820 */ /* 0x000fc60000400000 */
[----:B------:R-:W-:Y:S01]  /*2450*/  STS [R167+0x4000], R176 ;  /* 0x004000b0a7007388 */ /* 0x000fe20000000800 */
[----:B------:R1:W2:Y:S03]  /*2460*/  MUFU.EX2 R174, R26 ;  /* 0x0000001a00ae7308 */ /* 0x0002a60000000800 */
[----:B------:R-:W-:Y:S04]  /*2470*/  STS [R166+0x4000], R181 ;  /* 0x004000b5a6007388 */ /* 0x000fe80000000800 */
[----:B------:R-:W-:Y:S01]  /*2480*/  STS [R166+0x4000], R181 ;  /* 0x004000b5a6007388 */ /* 0x000fe20000000800 */
[----:B-1----:R-:W-:Y:S01]  /*2490*/  FADD R26, R200, R25 ;  /* 0x00000019c81a7221 */ /* 0x002fe20000000000 */
[----:B------:R-:W-:Y:S01]  /*24a0*/  FADD R25, R203, R24 ;  /* 0x00000018cb197221 */ /* 0x000fe20000000000 */
[----:B------:R-:W-:Y:S01]  /*24b0*/  BAR.SYNC.DEFER_BLOCKING 0x0 ;  /* 0x0000000000007b1d */ /* 0x000fe20000010000 */
[----:B------:R-:W-:Y:S01]  /*24c0*/  FADD R24, R210, R27 ;  /* 0x0000001bd2187221 */ /* 0x000fe20000000000 */
[----:B------:R-:W-:Y:S01]  /*24d0*/  FADD R26, R205, R26 ;  /* 0x0000001acd1a7221 */ /* 0x000fe20000000000 */
[----:B------:R-:W-:Y:S01]  /*24e0*/  FADD R25, R206, R25 ;  /* 0x00000019ce197221 */ /* 0x000fe20000000000 */
[----:B--2---:R-:W-:Y:S01]  /*24f0*/  @!P1 FMUL R174, R174, R174 ;  /* 0x000000aeaeae9220 */ /* 0x004fe20000400000 */
[C---:B------:R-:W-:Y:S01]  /*2500*/  FSETP.GEU.AND P1, PT, R178.reuse, -126, PT ;  /* 0xc2fc0000b200780b */ /* 0x040fe20003f2e000 */
[----:B------:R-:W-:Y:S01]  /*2510*/  FADD R24, R211, R24 ;  /* 0x00000018d3187221 */ /* 0x000fe20000000000 */
[----:B------:R-:W1:Y:S04]  /*2520*/  SHFL.BFLY PT, R183, R26, 0x2, 0x1f ;  /* 0x0c401f001ab77f89 */ /* 0x000e6800000e0000 */
[----:B------:R-:W2:Y:S04]  /*2530*/  SHFL.BFLY PT, R182, R25, 0x2, 0x1f ;  /* 0x0c401f0019b67f89 */ /* 0x000ea800000e0000 */
[----:B------:R-:W3:Y:S03]  /*2540*/  SHFL.BFLY PT, R27, R24, 0x2, 0x1f ;  /* 0x0c401f00181b7f89 */ /* 0x000ee600000e0000 */
[----:B------:R-:W-:-:S04]  /*2550*/  @!P1 FMUL R178, R178, 0.5 ;  /* 0x3f000000b2b29820 */ /* 0x000fc80000400000 */
[----:B------:R0:W4:Y:S01]  /*2560*/  MUFU.EX2 R179, R178 ;  /* 0x000000b200b37308 */ /* 0x0001220000000800 */
[----:B------:R-:W5:Y:S04]  /*2570*/  LDS R85, [R167+0x4000] ;  /* 0x00400000a7557984 */ /* 0x000f680000000800 */
[----:B------:R-:W5:Y:S01]  /*2580*/  LDS R87, [R166+0x4000] ;  /* 0x00400000a6577984 */ /* 0x000f620000000800 */
[----:B0-----:R-:W-:Y:S01]  /*2590*/  FADD R178, R28, R29 ;  /* 0x0000001d1cb27221 */ /* 0x001fe20000000000 */
[----:B------:R-:W-:Y:S01]  /*25a0*/  BAR.SYNC.DEFER_BLOCKING 0x0 ;  /* 0x0000000000007b1d */ /* 0x000fe20000010000 */
[----:B-1----:R-:W-:Y:S01]  /*25b0*/  FADD R183, R26, R183 ;  /* 0x000000b71ab77221 */ /* 0x002fe20000000000 */
[----:B--2---:R-:W-:Y:S01]  /*25c0*/  FADD R182, R25, R182 ;  /* 0x000000b619b67221 */ /* 0x004fe20000000000 */
[----:B----4-:R-:W-:Y:S01]  /*25d0*/  @!P1 FMUL R179, R179, R179 ;  /* 0x000000b3b3b39220 */ /* 0x010fe20000400000 */
[----:B---3--:R-:W-:-:S02]  /*25e0*/  FADD R180, R24, R27 ;  /* 0x0000001b18b47221 */ /* 0x008fc40000000000 */
[----:B------:R-:W-:Y:S04]  /*25f0*/  STS [R167+0x4000], R174 ;  /* 0x004000aea7007388 */ /* 0x000fe80000000800 */
[----:B------:R-:W-:Y:S04]  /*2600*/  STS [R167+0x4000], R174 ;  /* 0x004000aea7007388 */ /* 0x000fe80000000800 */
[----:B------:R-:W-:Y:S01]  /*2610*/  STS [R166+0x4000], R179 ;  /* 0x004000b3a6007388 */ /* 0x000fe20000000800 */
[-C--:B-----5:R-:W-:Y:S01]  /*2620*/  FMUL R57, R121, R85.reuse ;  /* 0x0000005579397220 */ /* 0x0a0fe20000400000 */
[-C--:B------:R-:W-:Y:S01]  /*2630*/  FMUL R56, R120, R85.reuse ;  /* 0x0000005578387220 */ /* 0x080fe20000400000 */
[-C--:B------:R-:W-:Y:S01]  /*2640*/  FMUL R60, R124, R85.reuse ;  /* 0x000000557c3c7220 */ /* 0x080fe20000400000 */
[----:B------:R-:W-:Y:S01]  /*2650*/  STS [R166+0x4000], R179 ;  /* 0x004000b3a6007388 */ /* 0x000fe20000000800 */
[-C--:B------:R-:W-:Y:S01]  /*2660*/  FMUL R61, R125, R85.reuse ;  /* 0x000000557d3d7220 */ /* 0x080fe20000400000 */
        /* <DEDUP_REMOVED lines=10> */
[----:B------:R-:W-:Y:S01]  /*2710*/  BAR.SYNC.DEFER_BLOCKING 0x0 ;  /* 0x0000000000007b1d */ /* 0x000fe20000010000 */
[-C--:B------:R-:W-:Y:S01]  /*2720*/  FMUL R80, R144, R85.reuse ;  /* 0x0000005590507220 */ /* 0x080fe20000400000 */
[-C--:B------:R-:W-:Y:S01]  /*2730*/  FMUL R81, R145, R85.reuse ;  /* 0x0000005591517220 */ /* 0x080fe20000400000 */
[----:B------:R-:W-:Y:S01]  /*2740*/  FMUL R84, R148, R85 ;  /* 0x0000005594547220 */ /* 0x000fe20000400000 */
[-C--:B------:R-:W-:Y:S01]  /*2750*/  FMUL R58, R122, R87.reuse ;  /* 0x000000577a3a7220 */ /* 0x080fe20000400000 */
[-C--:B------:R-:W-:Y:S01]  /*2760*/  FMUL R59, R123, R87.reuse ;  /* 0x000000577b3b7220 */ /* 0x080fe20000400000 */
[-C--:B------:R-:W-:Y:S01]  /*2770*/  FMUL R62, R126, R87.reuse ;  /* 0x000000577e3e7220 */ /* 0x080fe20000400000 */
[-C--:B------:R-:W-:Y:S01]  /*2780*/  FMUL R63, R127, R87.reuse ;  /* 0x000000577f3f7220 */ /* 0x080fe20000400000 */
[----:B------:R-:W-:Y:S01]  /*2790*/  SHFL.BFLY PT, R121, R182, 0x1, 0x1f ;  /* 0x0c201f00b6797f89 */ /* 0x000fe200000e0000 */
[-C--:B------:R-:W-:Y:S01]  /*27a0*/  FMUL R66, R130, R87.reuse ;  /* 0x0000005782427220 */ /* 0x080fe20000400000 */
        /* <DEDUP_REMOVED lines=9> */
[----:B------:R-:W-:Y:S01]  /*2840*/  FMUL R86, R150, R87 ;  /* 0x0000005796567220 */ /* 0x000fe20000400000 */
[----:B------:R-:W-:Y:S01]  /*2850*/  FMUL R85, R149, R85 ;  /* 0x0000005595557220 */ /* 0x000fe20000400000 */
[----:B------:R-:W-:Y:S01]  /*2860*/  FMUL R87, R151, R87 ;  /* 0x0000005797577220 */ /* 0x000fe20000400000 */
[----:B------:R-:W0:Y:S04]  /*2870*/  LDS R53, [R167+0x4000] ;  /* 0x00400000a7357984 */ /* 0x000e280000000800 */
[----:B------:R-:W1:Y:S01]  /*2880*/  LDS R55, [R166+0x4000] ;  /* 0x00400000a6377984 */ /* 0x000e620000000800 */
[-C--:B0-----:R-:W-:Y:S01]  /*2890*/  FMUL R24, R88, R53.reuse ;  /* 0x0000003558187220 */ /* 0x081fe20000400000 */
        /* <DEDUP_REMOVED lines=15> */
[----:B------:R0:W2:Y:S01]  /*2990*/  SHFL.BFLY PT, R112, R183, 0x1, 0x1f ;  /* 0x0c201f00b7707f89 */ /* 0x0000a200000e0000 */
[-C--:B-1----:R-:W-:Y:S01]  /*29a0*/  FMUL R26, R90, R55.reuse ;  /* 0x000000375a1a7220 */ /* 0x082fe20000400000 */
[-C--:B------:R-:W-:Y:S01]  /*29b0*/  FMUL R27, R91, R55.reuse ;  /* 0x000000375b1b7220 */ /* 0x080fe20000400000 */
[-C--:B------:R-:W-:Y:S01]  /*29c0*/  FMUL R30, R94, R55.reuse ;  /* 0x000000375e1e7220 */ /* 0x080fe20000400000 */
[----:B------:R0:W1:Y:S01]  /*29d0*/  SHFL.BFLY PT, R117, R180, 0x1, 0x1f ;  /* 0x0c201f00b4757f89 */ /* 0x00006200000e0000 */
[-C--:B------:R-:W-:Y:S01]  /*29e0*/  FMUL R31, R95, R55.reuse ;  /* 0x000000375f1f7220 */ /* 0x080fe20000400000 */
[-C--:B------:R-:W-:Y:S01]  /*29f0*/  FMUL R34, R98, R55.reuse ;  /* 0x0000003762227220 */ /* 0x080fe20000400000 */
[-C--:B------:R-:W-:Y:S01]  /*2a00*/  FMUL R35, R99, R55.reuse ;  /* 0x0000003763237220 */ /* 0x080fe20000400000 */
[----:B------:R0:W3:Y:S01]  /*2a10*/  SHFL.BFLY PT, R113, R178, 0x1, 0x1f ;  /* 0x0c201f00b2717f89 */ /* 0x0000e200000e0000 */
        /* <DEDUP_REMOVED lines=10> */
[----:B0-----:R-:W-:Y:S06]  /*2ac0*/  @!P0 BRA `(.L_x_5) ;  /* 0x0000000000f48947 */ /* 0x001fec0003800000 */
[----:B------:R-:W-:Y:S02]  /*2ad0*/  ISETP.GE.AND P0, PT, R177, R162, PT ;  /* 0x000000a2b100720c */ /* 0x000fe40003f06270 */
[----:B------:R-:W-:Y:S02]  /*2ae0*/  MOV R190, UR32 ;  /* 0x0000002000be7c02 */ /* 0x000fe40008000f00 */
[----:B------:R-:W-:Y:S02]  /*2af0*/  MOV R191, UR33 ;  /* 0x0000002100bf7c02 */ /* 0x000fe40008000f00 */
[----:B------:R-:W-:Y:S01]  /*2b00*/  PRMT R90, RZ, 0x7610, R90 ;  /* 0x00007610ff5a7816 */ /* 0x000fe2000000005a */
[----:B------:R-:W-:-:S06]  /*2b10*/  IMAD.WIDE R88, R197, 0x2, R190 ;  /* 0x00000002c5587825 */ /* 0x000fcc00078e02be */
[----:B------:R-:W4:Y:S01]  /*2b20*/  @!P0 LDG.E.U16 R90, desc[UR52][R88.64] ;  /* 0x00000034585a8981 */ /* 0x000f22000c1e1500 */
[----:B------:R-:W-:Y:S02]  /*2b30*/  IADD3 R93, R177, 0x2, RZ ;  /* 0x00000002b15d7810 */ /* 0x000fe40007ffe0ff */
[----:B------:R-:W-:Y:S02]  /*2b40*/  IADD3 R91, R158, R196, RZ ;  /* 0x000000c49e5b7210 */ /* 0x000fe40007ffe0ff */
[----:B------:R-:W-:Y:S02]  /*2b50*/  PRMT R92, RZ, 0x7610, R92 ;  /* 0x00007610ff5c7816 */ /* 0x000fe4000000005c */
[----:B----4-:R-:W-:Y:S01]  /*2b60*/  SEL R96, R90, RZ, !P0 ;  /* 0x000000ff5a607207 */ /* 0x010fe20004000000 */
[----:B------:R-:W-:Y:S01]  /*2b70*/  IMAD.WIDE R90, R91, 0x2, R190 ;  /* 0x000000025b5a7825 */ /* 0x000fe200078e02be */
[----:B------:R-:W-:-:S13]  /*2b80*/  ISETP.GE.AND P0, PT, R93, R162, PT ;  /* 0x000000a25d00720c */ /* 0x000fda0003f06270 */
[----:B------:R-:W4:Y:S01]  /*2b90*/  @!P0 LDG.E.U16 R92, desc[UR52][R90.64] ;  /* 0x000000345a5c8981 */ /* 0x000f22000c1e1500 */
[----:B------:R-:W-:Y:S01]  /*2ba0*/  IADD3 R95, R177, 0x3, RZ ;  /* 0x00000003b15f7810 */ /* 0x000fe20007ffe0ff */
[----:B------:R-:W-:-:S04]  /*2bb0*/  IMAD.IADD R93, R157, 0x1, R196 ;  /* 0x000000019d5d7824 */ /* 0x000fc800078e02c4 */
[----:B------:R-:W-:Y:S01]  /*2bc0*/  IMAD.WIDE R88, R93, 0x2, R190 ;  /* 0x000000025d587825 */ /* 0x000fe200078e02be */
[----:B----4-:R-:W-:Y:S02]  /*2bd0*/  SEL R97, R92, RZ, !P0 ;  /* 0x000000ff5c617207 */ /* 0x010fe40004000000 */
[----:B------:R-:W-:Y:S02]  /*2be0*/  ISETP.GE.AND P0, PT, R95, R162, PT ;  /* 0x000000a25f00720c */ /* 0x000fe40003f06270 */
[----:B------:R-:W-:-:S11]  /*2bf0*/  PRMT R92, RZ, 0x7610, R92 ;  /* 0x00007610ff5c7816 */ /* 0x000fd6000000005c */
[----:B------:R-:W4:Y:S01]  /*2c00*/  @!P0 LDG.E.U16 R92, desc[UR52][R88.64] ;  /* 0x00000034585c8981 */ /* 0x000f22000c1e1500 */
[----:B------:R-:W-:Y:S02]  /*2c10*/  IADD3 R95, R177, 0x4, RZ ;  /* 0x00000004b15f7810 */ /* 0x000fe40007ffe0ff */
[----:B------:R-:W-:-:S05]  /*2c20*/  IADD3 R93, R156, R196, RZ ;  /* 0x000000c49c5d7210 */ /* 0x000fca0007ffe0ff */
[----:B------:R-:W-:Y:S01]  /*2c30*/  IMAD.WIDE R90, R93, 0x2, R190 ;  /* 0x000000025d5a7825 */ /* 0x000fe200078e02be */
[----:B----4-:R-:W-:Y:S02]  /*2c40*/  SEL R94, R92, RZ, !P0 ;  /* 0x000000ff5c5e7207 */ /* 0x010fe40004000000 */
[----:B------:R-:W-:Y:S02]  /*2c50*/  ISETP.GE.AND P0, PT, R95, R162, PT ;  /* 0x000000a25f00720c */ /* 0x000fe40003f06270 */
[----:B------:R-:W-:-:S11]  /*2c60*/  PRMT R92, RZ, 0x7610, R92 ;  /* 0x00007610ff5c7816 */ /* 0x000fd6000000005c */
[----:B------:R-:W4:Y:S01]  /*2c70*/  @!P0 LDG.E.U16 R92, desc[UR52][R90.64] ;  /* 0x000000345a5c8981 */ /* 0x000f22000c1e1500 */
[----:B------:R-:W-:Y:S01]  /*2c80*/  VIADD R95, R177, 0x5 ;  /* 0x00000005b15f7836 */ /* 0x000fe20000000000 */
[----:B------:R-:W-:-:S05]  /*2c90*/  IADD3 R93, R155, R196, RZ ;  /* 0x000000c49b5d7210 */ /* 0x000fca0007ffe0ff */
        /* <DEDUP_REMOVED lines=26> */
[----:B------:R-:W-:Y:S02]  /*2e40*/  PRMT R96, R96, 0x5410, R99 ;  /* 0x0000541060607816 */ /* 0x000fe40000000063 */
[----:B------:R-:W-:Y:S02]  /*2e50*/  PRMT R97, R97, 0x5410, R94 ;  /* 0x0000541061617816 */ /* 0x000fe4000000005e */
[----:B------:R-:W-:Y:S02]  /*2e60*/  PRMT R98, R98, 0x5410, R101 ;  /* 0x0000541062627816 */ /* 0x000fe40000000065 */
[----:B----4-:R-:W-:-:S04]  /*2e70*/  SEL R92, R92, RZ, !P0 ;  /* 0x000000ff5c5c7207 */ /* 0x010fc80004000000 */
[----:B------:R-:W-:Y:S01]  /*2e80*/  PRMT R99, R103, 0x5410, R92 ;  /* 0x0000541067637816 */ /* 0x000fe2000000005c */
[----:B------:R-:W-:Y:S06]  /*2e90*/  BRA `(.L_x_6) ;  /* 0x00000000000c7947 */ /* 0x000fec0003800000 */
.L_x_5:
[----:B------:R-:W0:Y:S02]  /*2ea0*/  LDC.64 R190, c[0x0][0x230] ;  /* 0x00008c00ffbe7b82 */ /* 0x000e240000000a00 */
[----:B0-----:R-:W-:-:S06]  /*2eb0*/  IMAD.WIDE R96, R197, 0x2, R190 ;  /* 0x00000002c5607825 */ /* 0x001fcc00078e02be */
[----:B------:R-:W5:Y:S02]  /*2ec0*/  LDG.E.128 R96, desc[UR52][R96.64] ;  /* 0x0000003460607981 */ /* 0x000f64000c1e1d00 */
.L_x_6:
[----:B------:R-:W-:Y:S06]  /*2ed0*/  BAR.SYNC.DEFER_BLOCKING 0x0 ;  /* 0x0000000000007b1d */ /* 0x000fec0000010000 */
[----:B-----5:R0:W-:Y:S01]  /*2ee0*/  STS.128 [R169+UR7+0x4000], R96 ;  /* 0x00400060a9007988 */ /* 0x0201e20008000c07 */
[----:B------:R4:W-:Y:S06]  /*2ef0*/  MEMBAR.ALL.CTA ;  /* 0x0000000000007992 */ /* 0x0009ec0000008000 */
[----:B----4-:R-:W4:Y:S02]  /*2f00*/  FENCE.VIEW.ASYNC.S ;  /* 0x00000000000073c6 */ /* 0x010f240000000000 */
[----:B----4-:R-:W-:Y:S06]  /*2f10*/  BAR.SYNC.DEFER_BLOCKING 0x0 ;  /* 0x0000000000007b1d */ /* 0x010fec0000010000 */
[----:B------:R-:W4:Y:S01]  /*2f20*/  LDG.E R100, desc[UR52][R186.64+0x4] ;  /* 0x00000434ba647981 */ /* 0x000f22000c1e1900 */
[----:B------:R-:W-:Y:S01]  /*2f30*/  F2FP.BF16.F32.PACK_AB R88, R201, R198 ;  /* 0x000000c6c958723e */ /* 0x000fe200000010ff */
[----:B------:R-:W-:Y:S01]  /*2f40*/  UIADD3 UR13, UR6, 0x20, URZ ;  /* 0x00000020060d7890 */ /* 0x000fe2000fffe03f */
[----:B------:R-:W-:Y:S01]  /*2f50*/  F2FP.BF16.F32.PACK_AB R89, R202, R199 ;  /* 0x000000c7ca59723e */ /* 0x000fe200000010ff */
[----:B------:R-:W-:Y:S01]  /*2f60*/  VIADD R129, R175, 0x19 ;  /* 0x00000019af817836 */ /* 0x000fe20000000000 */
[----:B------:R-:W-:-:S02]  /*2f70*/  F2FP.BF16.F32.PACK_AB R90, R205, R200 ;  /* 0x000000c8cd5a723e */ /* 0x000fc400000010ff */
[----:B------:R-:W-:Y:S02]  /*2f80*/  F2FP.BF16.F32.PACK_AB R91, R206, R203 ;  /* 0x000000cbce5b723e */ /* 0x000fe400000010ff */
[----:B------:R-:W-:Y:S02]  /*2f90*/  F2FP.BF16.F32.PACK_AB R92, R209, R204 ;  /* 0x000000ccd15c723e */ /* 0x000fe400000010ff */
[----:B------:R-:W-:Y:S02]  /*2fa0*/  F2FP.BF16.F32.PACK_AB R93, R208, R207 ;  /* 0x000000cfd05d723e */ /* 0x000fe400000010ff */
[----:B------:R-:W-:Y:S02]  /*2fb0*/  F2FP.BF16.F32.PACK_AB R94, R211, R210 ;  /* 0x000000d2d35e723e */ /* 0x000fe400000010ff */
[----:B------:R-:W-:Y:S02]  /*2fc0*/  F2FP.BF16.F32.PACK_AB R95, R213, R212 ;  /* 0x000000d4d55f723e */ /* 0x000fe400000010ff */
[----:B------:R-:W-:-:S02]  /*2fd0*/  ISETP.LT.AND P0, PT, R162, UR13, PT ;  /* 0x0000000da2007c0c */ /* 0x000fc4000bf01270 */
[----:B------:R-:W-:Y:S01]  /*2fe0*/  WARPGROUP.ARRIVE ;  /* 0x00000000000079c5 */ /* 0x000fe20000000000 */
[----:B------:R-:W-:Y:S02]  /*2ff0*/  IADD3 R109, R175, 0x10, RZ ;  /* 0x00000010af6d7810 */ /* 0x000fe40007ffe0ff */
[----:B------:R-:W-:Y:S02]  /*3000*/  IADD3 R111, R175, 0x11, RZ ;  /* 0x00000011af6f7810 */ /* 0x000fe40007ffe0ff */
[----:B------:R-:W-:Y:S01]  /*3010*/  IADD3 R115, R175, 0x18, RZ ;  /* 0x00000018af737810 */ /* 0x000fe20007ffe0ff */
[----:B------:R-:W-:Y:S04]  /*3020*/  HGMMA.64x64x16.F32.BF16 R56, R88, gdesc[UR12], R56 ;  /* 0x00e0000c58387df0 */ /* 0x000fe80008701838 */
[----:B------:R-:W-:Y:S03]  /*3030*/  HGMMA.64x64x16.F32.BF16 R24, R92, gdesc[UR12], R24, gsb0 ;  /* 0x00e0000c5c187df0 */ /* 0x000fe60008001818 */
[----:B------:R-:W-:-:S02]  /*3040*/  WARPGROUP.DEPBAR.LE gsb0, 0x0 ;  /* 0x00008000000079c5 */ /* 0x000fc40000010000 */
[C---:B----4-:R-:W-:Y:S02]  /*3050*/  IMAD R124, R100.reuse, UR12, R23 ;  /* 0x0000000c647c7c24 */ /* 0x050fe4000f8e0217 */
[----:B------:R-:W-:-:S03]  /*3060*/  IMAD R105, R100, UR11, R168 ;  /* 0x0000000b64697c24 */ /* 0x000fc6000f8e02a8 */
[----:B------:R-:W-:Y:S01]  /*3070*/  IADD3 R125, R161, R124, RZ ;  /* 0x0000007ca17d7210 */ /* 0x000fe20007ffe0ff */
[----:B0-----:R-:W-:Y:S06]  /*3080*/  @!P0 BRA `(.L_x_7) ;  /* 0x0000000000388947 */ /* 0x001fec0003800000 */
[----:B------:R-:W-:Y:S01]  /*3090*/  IADD3 R93, R173, 0x10, RZ ;  /* 0x00000010ad5d7810 */ /* 0x000fe20007ffe0ff */
[----:B------:R-:W-:Y:S01]  /*30a0*/  BSSY B0, `(.L_x_8) ;  /* 0x0000007000007945 */ /* 0x000fe20003800000 */
[----:B------:R-:W-:Y:S02]  /*30b0*/  CS2R R88, SRZ ;  /* 0x0000000000587805 */ /* 0x000fe4000001ff00 */
[----:B------:R-:W-:Y:S02]  /*30c0*/  CS2R R90, SRZ ;  /* 0x00000000005a7805 */ /* 0x000fe4000001ff00 */
[----:B------:R-:W-:-:S13]  /*30d0*/  ISETP.GE.AND P1, PT, R93, R162, PT ;  /* 0x000000a25d00720c */ /* 0x000fda0003f26270 */
[----:B------:R-:W-:Y:S05]  /*30e0*/  @P1 BRA `(.L_x_9) ;  /* 0x0000000000081947 */ /* 0x000fea0003800000 */
[----:B------:R-:W-:-:S06]  /*30f0*/  IMAD.WIDE R88, R105, 0x2, R188 ;  /* 0x0000000269587825 */ /* 0x000fcc00078e02bc */
[----:B------:R-:W5:Y:S02]  /*3100*/  LDG.E.128 R88, desc[UR52][R88.64] ;  /* 0x0000003458587981 */ /* 0x000f64000c1e1d00 */
.L_x_9:
[----:B------:R-:W-:Y:S05]  /*3110*/  BSYNC B0 ;  /* 0x0000000000007941 */ /* 0x000fea0003800000 */
.L_x_8:
[----:B-----5:R-:W-:Y:S02]  /*3120*/  SEL R104, R88, RZ, !P1 ;  /* 0x000000ff58687207 */ /* 0x020fe40004800000 */
[----:B------:R-:W-:Y:S02]  /*3130*/  SEL R105, R89, RZ, !P1 ;  /* 0x000000ff59697207 */ /* 0x000fe40004800000 */
[----:B------:R-:W-:Y:S02]  /*3140*/  SEL R106, R90, RZ, !P1 ;  /* 0x000000ff5a6a7207 */ /* 0x000fe40004800000 */
[----:B------:R-:W-:Y:S01]  /*3150*/  SEL R107, R91, RZ, !P1 ;  /* 0x000000ff5b6b7207 */ /* 0x000fe20004800000 */
[----:B------:R-:W-:Y:S06]  /*3160*/  BRA `(.L_x_10) ;  /* 0x0000000000087947 */ /* 0x000fec0003800000 */
.L_x_7:
[----:B------:R-:W-:-:S06]  /*3170*/  IMAD.WIDE R104, R105, 0x2, R188 ;  /* 0x0000000269687825 */ /* 0x000fcc00078e02bc */
[----:B------:R-:W5:Y:S02]  /*3180*/  LDG.E.128 R104, desc[UR52][R104.64] ;  /* 0x0000003468687981 */ /* 0x000f64000c1e1d00 */
.L_x_10:
[----:B------:R-:W-:Y:S01]  /*3190*/  BAR.SYNC.DEFER_BLOCKING 0x0 ;  /* 0x0000000000007b1d */ /* 0x000fe20000010000 */
[----:B------:R-:W-:-:S05]  /*31a0*/  ISETP.GE.AND P1, PT, R109, R162, PT ;  /* 0x000000a26d00720c */ /* 0x000fca0003f26270 */
[----:B------:R-:W-:Y:S01]  /*31b0*/  UMOV UR35, URZ ;  /* 0x0000003f00237c82 */ /* 0x000fe20008000000 */
[----:B------:R-:W0:Y:S04]  /*31c0*/  SHFL.IDX PT, R88, R2, RZ, 0x1f ;  /* 0x00001fff02587589 */ /* 0x000e2800000e0000 */
[----:B-----5:R4:W-:Y:S01]  /*31d0*/  STS.128 [R3+0x4000], R104 ;  /* 0x0040006803007388 */ /* 0x0209e20000000c00 */
[----:B------:R5:W-:Y:S06]  /*31e0*/  MEMBAR.ALL.CTA ;  /* 0x0000000000007992 */ /* 0x000bec0000008000 */
[----:B-----5:R-:W5:Y:S01]  /*31f0*/  FENCE.VIEW.ASYNC.S ;  /* 0x00000000000073c6 */ /* 0x020f620000000000 */
[----:B0-----:R-:W-:-:S13]  /*3200*/  R2UR UR13, R88 ;  /* 0x00000000580d72ca */ /* 0x001fda00000e0000 */
[----:B------:R-:W-:-:S04]  /*3210*/  USHF.L.U32 UR13, UR13, 0x7, URZ ;  /* 0x000000070d0d7899 */ /* 0x000fc8000800063f */
[----:B------:R-:W-:Y:S01]  /*3220*/  ULOP3.LUT UR34, UR13, 0x180, URZ, 0xc0, !UPT ;  /* 0x000001800d227892 */ /* 0x000fe2000f8ec03f */
[----:B---3-5:R-:W-:Y:S03]  /*3230*/  BAR.SYNC.DEFER_BLOCKING 0x0 ;  /* 0x0000000000007b1d */ /* 0x028fe60000010000 */
        /* <DEDUP_REMOVED lines=18> */
[----:B----4-:R-:W-:Y:S02]  /*3360*/  FSEL R105, R96, -INF , !P1 ;  /* 0xff80000060697808 */ /* 0x010fe40004800000 */
[----:B------:R-:W-:Y:S02]  /*3370*/  FSEL R109, R98, -INF , !P1 ;  /* 0xff800000626d7808 */ /* 0x000fe40004800000 */
[----:B------:R-:W-:Y:S01]  /*3380*/  FSEL R96, R88, -INF , !P1 ;  /* 0xff80000058607808 */ /* 0x000fe20004800000 */
[----:B------:R-:W-:Y:S01]  /*3390*/  FMUL R88, R105, UR9 ;  /* 0x0000000969587c20 */ /* 0x000fe20008400000 */
[----:B------:R-:W-:Y:S02]  /*33a0*/  FSEL R119, R90, -INF , !P1 ;  /* 0xff8000005a777808 */ /* 0x000fe40004800000 */
[----:B------:R-:W-:-:S04]  /*33b0*/  ISETP.GE.AND P1, PT, R111, R162, PT ;  /* 0x000000a26f00720c */ /* 0x000fc80003f26270 */
[----:B------:R-:W-:Y:S02]  /*33c0*/  FSEL R97, R97, -INF , !P1 ;  /* 0xff80000061617808 */ /* 0x000fe40004800000 */
[----:B------:R-:W-:Y:S02]  /*33d0*/  FSEL R99, R99, -INF , !P1 ;  /* 0xff80000063637808 */ /* 0x000fe40004800000 */
[----:B------:R-:W-:Y:S01]  /*33e0*/  FSEL R98, R89, -INF , !P1 ;  /* 0xff80000059627808 */ /* 0x000fe20004800000 */
[----:B------:R-:W-:Y:S01]  /*33f0*/  FMUL R89, R97, UR9 ;  /* 0x0000000961597c20 */ /* 0x000fe20008400000 */
[----:B------:R-:W-:Y:S02]  /*3400*/  FSEL R123, R91, -INF , !P1 ;  /* 0xff8000005b7b7808 */ /* 0x000fe40004800000 */
[----:B------:R-:W-:Y:S02]  /*3410*/  ISETP.GE.AND P1, PT, R115, R162, PT ;  /* 0x000000a27300720c */ /* 0x000fe40003f26270 */
[----:B------:R-:W-:-:S02]  /*3420*/  FMNMX R89, R88, R89, !PT ;  /* 0x0000005958597209 */ /* 0x000fc40007800000 */
[----:B------:R-:W-:Y:S02]  /*3430*/  FSEL R91, R100, -INF , !P1 ;  /* 0xff800000645b7808 */ /* 0x000fe40004800000 */
[----:B------:R-:W-:Y:S02]  /*3440*/  FSEL R111, R102, -INF , !P1 ;  /* 0xff800000666f7808 */ /* 0x000fe40004800000 */
[----:B------:R-:W-:Y:S01]  /*3450*/  FSEL R100, R92, -INF , !P1 ;  /* 0xff8000005c647808 */ /* 0x000fe20004800000 */
[----:B------:R-:W-:Y:S01]  /*3460*/  FMUL R90, R91, UR9 ;  /* 0x000000095b5a7c20 */ /* 0x000fe20008400000 */
[----:B------:R-:W-:Y:S01]  /*3470*/  FSEL R127, R94, -INF , !P1 ;  /* 0xff8000005e7f7808 */ /* 0x000fe20004800000 */
[----:B------:R-:W-:Y:S01]  /*3480*/  FMUL R92, R111, UR9 ;  /* 0x000000096f5c7c20 */ /* 0x000fe20008400000 */
[----:B------:R-:W-:Y:S01]  /*3490*/  ISETP.GE.AND P1, PT, R129, R162, PT ;  /* 0x000000a28100720c */ /* 0x000fe20003f26270 */
[----:B------:R-:W-:Y:S01]  /*34a0*/  FMUL R94, R100, UR9 ;  /* 0x00000009645e7c20 */ /* 0x000fe20008400000 */
[----:B------:R-:W-:-:S02]  /*34b0*/  FMNMX R89, R90, R89, !PT ;  /* 0x000000595a597209 */ /* 0x000fc40007800000 */
[----:B------:R-:W-:Y:S02]  /*34c0*/  FSEL R101, R101, -INF , !P1 ;  /* 0xff80000065657808 */ /* 0x000fe40004800000 */
[----:B------:R-:W-:Y:S02]  /*34d0*/  FSEL R103, R103, -INF , !P1 ;  /* 0xff80000067677808 */ /* 0x000fe40004800000 */
[----:B------:R-:W-:Y:S01]  /*34e0*/  FSEL R108, R93, -INF , !P1 ;  /* 0xff8000005d6c7808 */ /* 0x000fe20004800000 */
[----:B------:R-:W-:Y:S01]  /*34f0*/  FMUL R88, R101, UR9 ;  /* 0x0000000965587c20 */ /* 0x000fe20008400000 */
[----:B------:R-:W-:-:S04]  /*3500*/  FSEL R129, R95, -INF , !P1 ;  /* 0xff8000005f817808 */ /* 0x000fc80004800000 */
[----:B------:R-:W-:-:S05]  /*3510*/  FMNMX R88, R88, R89, !PT ;  /* 0x0000005958587209 */ /* 0x000fca0007800000 */
[----:B------:R-:W0:Y:S02]  /*3520*/  SHFL.BFLY PT, R89, R88, 0x2, 0x1f ;  /* 0x0c401f0058597f89 */ /* 0x000e2400000e0000 */
[----:B0-----:R-:W-:-:S05]  /*3530*/  FMNMX R89, R88, R89, !PT ;  /* 0x0000005958597209 */ /* 0x001fca0007800000 */
[----:B------:R-:W0:Y:S02]  /*3540*/  SHFL.BFLY PT, R90, R89, 0x1, 0x1f ;  /* 0x0c201f00595a7f89 */ /* 0x000e2400000e0000 */
[----:B0-----:R-:W-:Y:S01]  /*3550*/  FMNMX R90, R89, R90, !PT ;  /* 0x0000005a595a7209 */ /* 0x001fe20007800000 */
[----:B------:R-:W-:-:S03]  /*3560*/  FMUL R89, R109, UR9 ;  /* 0x000000096d597c20 */ /* 0x000fc60008400000 */
[----:B------:R-:W-:Y:S01]  /*3570*/  FMNMX R118, R195, R90, !PT ;  /* 0x0000005ac3767209 */ /* 0x000fe20007800000 */
[----:B------:R-:W-:-:S04]  /*3580*/  FMUL R90, R99, UR9 ;  /* 0x00000009635a7c20 */ /* 0x000fc80008400000 */
[--C-:B------:R-:W-:Y:S01]  /*3590*/  FFMA R105, R105, UR9, -R118.reuse ;  /* 0x0000000969697c23 */ /* 0x100fe20008000876 */
[----:B------:R-:W-:Y:S01]  /*35a0*/  FMNMX R93, R89, R90, !PT ;  /* 0x0000005a595d7209 */ /* 0x000fe20007800000 */
[----:B------:R-:W-:Y:S01]  /*35b0*/  FMUL R89, R103, UR9 ;  /* 0x0000000967597c20 */ /* 0x000fe20008400000 */
[--C-:B------:R-:W-:Y:S01]  /*35c0*/  FFMA R97, R97, UR9, -R118.reuse ;  /* 0x0000000961617c23 */ /* 0x100fe20008000876 */
[----:B------:R-:W-:Y:S01]  /*35d0*/  FMUL R105, R105, 1.4426950216293334961 ;  /* 0x3fb8aa3b69697820 */ /* 0x000fe20000400000 */
[----:B------:R-:W-:Y:S01]  /*35e0*/  FMNMX R92, R92, R93, !PT ;  /* 0x0000005d5c5c7209 */ /* 0x000fe20007800000 */
[--C-:B------:R-:W-:Y:S01]  /*35f0*/  FFMA R91, R91, UR9, -R118.reuse ;  /* 0x000000095b5b7c23 */ /* 0x100fe20008000876 */
[----:B------:R-:W-:Y:S01]  /*3600*/  FMUL R97, R97, 1.4426950216293334961 ;  /* 0x3fb8aa3b61617820 */ /* 0x000fe20000400000 */
[--C-:B------:R-:W-:Y:S01]  /*3610*/  FFMA R101, R101, UR9, -R118.reuse ;  /* 0x0000000965657c23 */ /* 0x100fe20008000876 */
[----:B------:R-:W-:Y:S01]  /*3620*/  FMNMX R89, R89, R92, !PT ;  /* 0x0000005c59597209 */ /* 0x000fe20007800000 */
[----:B------:R-:W-:Y:S01]  /*3630*/  FMUL R92, R91, 1.4426950216293334961 ;  /* 0x3fb8aa3b5b5c7820 */ /* 0x000fe20000400000 */
[----:B------:R-:W-:Y:S01]  /*3640*/  FSETP.GEU.AND P1, PT, R105, -126, PT ;  /* 0xc2fc00006900780b */ /* 0x000fe20003f2e000 */
[----:B------:R-:W-:Y:S01]  /*3650*/  FMUL R101, R101, 1.4426950216293334961 ;  /* 0x3fb8aa3b65657820 */ /* 0x000fe20000400000 */
[----:B------:R-:W-:Y:S01]  /*3660*/  FADD R195, R195, -R118 ;  /* 0x80000076c3c37221 */ /* 0x000fe20000000000 */
[----:B------:R-:W0:Y:S03]  /*3670*/  SHFL.BFLY PT, R90, R89, 0x2, 0x1f ;  /* 0x0c401f00595a7f89 */ /* 0x000e2600000e0000 */
[----:B------:R-:W-:-:S07]  /*3680*/  FMUL R195, R195, 1.4426950216293334961 ;  /* 0x3fb8aa3bc3c37820 */ /* 0x000fce0000400000 */
[----:B------:R-:W-:-:S04]  /*3690*/  @!P1 FMUL R105, R105, 0.5 ;  /* 0x3f00000069699820 */ /* 0x000fc80000400000 */
[----:B------:R-:W3:Y:S01]  /*36a0*/  MUFU.EX2 R107, R105 ;  /* 0x00000069006b7308 */ /* 0x000ee20000000800 */
[----:B0-----:R-:W-:-:S05]  /*36b0*/  FMNMX R90, R89, R90, !PT ;  /* 0x0000005a595a7209 */ /* 0x001fca0007800000 */
[----:B------:R-:W0:Y:S01]  /*36c0*/  SHFL.BFLY PT, R93, R90, 0x1, 0x1f ;  /* 0x0c201f005a5d7f89 */ /* 0x000e2200000e0000 */
[----:B---3--:R-:W-:Y:S01]  /*36d0*/  @!P1 FMUL R107, R107, R107 ;  /* 0x0000006b6b6b9220 */ /* 0x008fe20000400000 */
[----:B------:R-:W-:-:S13]  /*36e0*/  FSETP.GEU.AND P1, PT, R97, -126, PT ;  /* 0xc2fc00006100780b */ /* 0x000fda0003f2e000 */
[----:B------:R-:W-:-:S04]  /*36f0*/  @!P1 FMUL R97, R97, 0.5 ;  /* 0x3f00000061619820 */ /* 0x000fc80000400000 */
[----:B------:R-:W3:Y:S01]  /*3700*/  MUFU.EX2 R88, R97 ;  /* 0x0000006100587308 */ /* 0x000ee20000000800 */
[----:B0-----:R-:W-:-:S04]  /*3710*/  FMNMX R93, R90, R93, !PT ;  /* 0x0000005d5a5d7209 */ /* 0x001fc80007800000 */
[----:B------:R-:W-:Y:S01]  /*3720*/  FMNMX R116, R194, R93, !PT ;  /* 0x0000005dc2747209 */ /* 0x000fe20007800000 */
[----:B------:R-:W-:-:S04]  /*3730*/  FMUL R93, R98, UR9 ;  /* 0x00000009625d7c20 */ /* 0x000fc80008400000 */
[--C-:B------:R-:W-:Y:S01]  /*3740*/  FFMA R109, R109, UR9, -R116.reuse ;  /* 0x000000096d6d7c23 */ /* 0x100fe20008000874 */
[----:B---3--:R-:W-:Y:S01]  /*3750*/  @!P1 FMUL R88, R88, R88 ;  /* 0x0000005858589220 */ /* 0x008fe20000400000 */
[--C-:B------:R-:W-:Y:S01]  /*3760*/  FFMA R99, R99, UR9, -R116.reuse ;  /* 0x0000000963637c23 */ /* 0x100fe20008000874 */
[--C-:B------:R-:W-:Y:S01]  /*3770*/  FFMA R111, R111, UR9, -R116.reuse ;  /* 0x000000096f6f7c23 */ /* 0x100fe20008000874 */
[----:B------:R-:W-:Y:S01]  /*3780*/  FMUL R109, R109, 1.4426950216293334961 ;  /* 0x3fb8aa3b6d6d7820 */ /* 0x000fe20000400000 */
[--C-:B------:R-:W-:Y:S01]  /*3790*/  FFMA R103, R103, UR9, -R116.reuse ;  /* 0x0000000967677c23 */ /* 0x100fe20008000874 */
[----:B------:R-:W-:Y:S01]  /*37a0*/  FMUL R99, R99, 1.4426950216293334961 ;  /* 0x3fb8aa3b63637820 */ /* 0x000fe20000400000 */
[----:B------:R-:W-:Y:S01]  /*37b0*/  FMUL R111, R111, 1.4426950216293334961 ;  /* 0x3fb8aa3b6f6f7820 */ /* 0x000fe20000400000 */
[----:B------:R-:W-:Y:S01]  /*37c0*/  FADD R194, R194, -R116 ;  /* 0x80000074c2c27221 */ /* 0x000fe20000000000 */
[----:B------:R-:W-:Y:S01]  /*37d0*/  FSETP.GEU.AND P1, PT, R109, -126, PT ;  /* 0xc2fc00006d00780b */ /* 0x000fe20003f2e000 */
[----:B------:R-:W-:-:S02]  /*37e0*/  FMUL R103, R103, 1.4426950216293334961 ;  /* 0x3fb8aa3b67677820 */ /* 0x000fc40000400000 */
[----:B------:R-:W-:-:S10]  /*37f0*/  FMUL R194, R194, 1.4426950216293334961 ;  /* 0x3fb8aa3bc2c27820 */ /* 0x000fd40000400000 */
        /* <DEDUP_REMOVED lines=10> */
[----:B------:R0:W3:Y:S02]  /*38a0*/  MUFU.EX2 R90, R92 ;  /* 0x0000005c005a7308 */ /* 0x0000e40000000800 */
[----:B0-----:R-:W-:-:S05]  /*38b0*/  FMUL R92, R96, UR9 ;  /* 0x00000009605c7c20 */ /* 0x001fca0008400000 */
[----:B------:R-:W-:Y:S01]  /*38c0*/  FMNMX R93, R92, R93, !PT ;  /* 0x0000005d5c5d7209 */ /* 0x000fe20007800000 */
[----:B---3--:R-:W-:Y:S01]  /*38d0*/  @!P1 FMUL R90, R90, R90 ;  /* 0x0000005a5a5a9220 */ /* 0x008fe20000400000 */
[----:B------:R-:W-:Y:S01]  /*38e0*/  FSETP.GEU.AND P1, PT, R101, -126, PT ;  /* 0xc2fc00006500780b */ /* 0x000fe20003f2e000 */
[----:B------:R-:W-:Y:S01]  /*38f0*/  FMUL R92, R108, UR9 ;  /* 0x000000096c5c7c20 */ /* 0x000fe20008400000 */
[----:B------:R-:W-:-:S04]  /*3900*/  FMNMX R93, R94, R93, !PT ;  /* 0x0000005d5e5d7209 */ /* 0x000fc80007800000 */
[----:B------:R-:W-:-:S05]  /*3910*/  FMNMX R93, R92, R93, !PT ;  /* 0x0000005d5c5d7209 */ /* 0x000fca0007800000 */
[----:B------:R-:W0:Y:S02]  /*3920*/  SHFL.BFLY PT, R92, R93, 0x2, 0x1f ;  /* 0x0c401f005d5c7f89 */ /* 0x000e2400000e0000 */
[----:B------:R-:W-:-:S04]  /*3930*/  @!P1 FMUL R101, R101, 0.5 ;  /* 0x3f00000065659820 */ /* 0x000fc80000400000 */
[----:B------:R-:W3:Y:S02]  /*3940*/  MUFU.EX2 R91, R101 ;  /* 0x00000065005b7308 */ /* 0x000ee40000000800 */
[----:B---3--:R-:W-:Y:S01]  /*3950*/  @!P1 FMUL R91, R91, R91 ;  /* 0x0000005b5b5b9220 */ /* 0x008fe20000400000 */
[----:B------:R-:W-:Y:S02]  /*3960*/  FSETP.GEU.AND P1, PT, R111, -126, PT ;  /* 0xc2fc00006f00780b */ /* 0x000fe40003f2e000 */
[----:B0-----:R-:W-:-:S05]  /*3970*/  FMNMX R94, R93, R92, !PT ;  /* 0x0000005c5d5e7209 */ /* 0x001fca0007800000 */
[----:B------:R-:W0:Y:S06]  /*3980*/  SHFL.BFLY PT, R95, R94, 0x1, 0x1f ;  /* 0x0c201f005e5f7f89 */ /* 0x000e2c00000e0000 */
[----:B------:R-:W-:-:S04]  /*3990*/  @!P1 FMUL R111, R111, 0.5 ;  /* 0x3f0000006f6f9820 */ /* 0x000fc80000400000 */
[----:B------:R-:W3:Y:S01]  /*39a0*/  MUFU.EX2 R104, R111 ;  /* 0x0000006f00687308 */ /* 0x000ee20000000800 */
[----:B0-----:R-:W-:Y:S01]  /*39b0*/  FMNMX R95, R94, R95, !PT ;  /* 0x0000005f5e5f7209 */ /* 0x001fe20007800000 */
[----:B---3--:R-:W-:Y:S01]  /*39c0*/  @!P1 FMUL R104, R104, R104 ;  /* 0x0000006868689220 */ /* 0x008fe20000400000 */
[----:B------:R-:W-:Y:S01]  /*39d0*/  FSETP.GEU.AND P1, PT, R103, -126, PT ;  /* 0xc2fc00006700780b */ /* 0x000fe20003f2e000 */
[----:B------:R-:W-:Y:S01]  /*39e0*/  FMUL R94, R119, UR9 ;  /* 0x00000009775e7c20 */ /* 0x000fe20008400000 */
[----:B------:R-:W-:Y:S01]  /*39f0*/  FMNMX R115, R192, R95, !PT ;  /* 0x0000005fc0737209 */ /* 0x000fe20007800000 */
[----:B------:R-:W-:-:S04]  /*3a00*/  FMUL R95, R123, UR9 ;  /* 0x000000097b5f7c20 */ /* 0x000fc80008400000 */
[--C-:B------:R-:W-:Y:S01]  /*3a10*/  FFMA R96, R96, UR9, -R115.reuse ;  /* 0x0000000960607c23 */ /* 0x100fe20008000873 */
[----:B------:R-:W-:Y:S01]  /*3a20*/  FMNMX R95, R94, R95, !PT ;  /* 0x0000005f5e5f7209 */ /* 0x000fe20007800000 */
[----:B------:R-:W-:Y:S01]  /*3a30*/  FMUL R94, R129, UR9 ;  /* 0x00000009815e7c20 */ /* 0x000fe20008400000 */
[--C-:B------:R-:W-:Y:S01]  /*3a40*/  FFMA R98, R98, UR9, -R115.reuse ;  /* 0x0000000962627c23 */ /* 0x100fe20008000873 */
[----:B------:R-:W-:Y:S01]  /*3a50*/  FMUL R97, R96, 1.4426950216293334961 ;  /* 0x3fb8aa3b60617820 */ /* 0x000fe20000400000 */
[----:B------:R-:W-:Y:S01]  /*3a60*/  FMUL R96, R127, UR9 ;  /* 0x000000097f607c20 */ /* 0x000fe20008400000 */
[----:B------:R-:W-:Y:S01]  /*3a70*/  @!P1 FMUL R103, R103, 0.5 ;  /* 0x3f00000067679820 */ /* 0x000fe20000400000 */
[----:B------:R-:W-:Y:S01]  /*3a80*/  FMUL R98, R98, 1.4426950216293334961 ;  /* 0x3fb8aa3b62627820 */ /* 0x000fe20000400000 */
[--C-:B------:R-:W-:Y:S01]  /*3a90*/  FFMA R100, R100, UR9, -R115.reuse ;  /* 0x0000000964647c23 */ /* 0x100fe20008000873 */
[--C-:B------:R-:W-:Y:S01]  /*3aa0*/  FFMA R108, R108, UR9, -R115.reuse ;  /* 0x000000096c6c7c23 */ /* 0x100fe20008000873 */
[----:B------:R-:W0:Y:S01]  /*3ab0*/  MUFU.EX2 R105, R103 ;  /* 0x0000006700697308 */ /* 0x000e220000000800 */
[----:B------:R-:W-:Y:S01]  /*3ac0*/  FMNMX R95, R96, R95, !PT ;  /* 0x0000005f605f7209 */ /* 0x000fe20007800000 */
[----:B------:R-:W-:Y:S01]  /*3ad0*/  FMUL R100, R100, 1.4426950216293334961 ;  /* 0x3fb8aa3b64647820 */ /* 0x000fe20000400000 */
[----:B------:R-:W-:Y:S01]  /*3ae0*/  FMUL R108, R108, 1.4426950216293334961 ;  /* 0x3fb8aa3b6c6c7820 */ /* 0x000fe20000400000 */
[----:B------:R-:W-:Y:S01]  /*3af0*/  FADD R192, R192, -R115 ;  /* 0x80000073c0c07221 */ /* 0x000fe20000000000 */
[----:B------:R-:W-:-:S03]  /*3b00*/  FMNMX R94, R94, R95, !PT ;  /* 0x0000005f5e5e7209 */ /* 0x000fc60007800000 */
[----:B------:R-:W-:Y:S02]  /*3b10*/  FMUL R192, R192, 1.4426950216293334961 ;  /* 0x3fb8aa3bc0c07820 */ /* 0x000fe40000400000 */
[----:B------:R-:W3:Y:S01]  /*3b20*/  SHFL.BFLY PT, R95, R94, 0x2, 0x1f ;  /* 0x0c401f005e5f7f89 */ /* 0x000ee200000e0000 */
[----:B0-----:R-:W-:Y:S01]  /*3b30*/  @!P1 FMUL R105, R105, R105 ;  /* 0x0000006969699220 */ /* 0x001fe20000400000 */
[----:B------:R-:W-:-:S13]  /*3b40*/  FSETP.GEU.AND P1, PT, R97, -126, PT ;  /* 0xc2fc00006100780b */ /* 0x000fda0003f2e000 */
[----:B------:R-:W-:-:S04]  /*3b50*/  @!P1 FMUL R97, R97, 0.5 ;  /* 0x3f00000061619820 */ /* 0x000fc80000400000 */
[----:B------:R0:W4:Y:S01]  /*3b60*/  MUFU.EX2 R92, R97 ;  /* 0x00000061005c7308 */ /* 0x0001220000000800 */
[----:B---3--:R-:W-:-:S05]  /*3b70*/  FMNMX R95, R94, R95, !PT ;  /* 0x0000005f5e5f7209 */ /* 0x008fca0007800000 */
[----:B------:R-:W3:Y:S01]  /*3b80*/  SHFL.BFLY PT, R96, R95, 0x1, 0x1f ;  /* 0x0c201f005f607f89 */ /* 0x000ee200000e0000 */
[----:B0-----:R-:W-:Y:S01]  /*3b90*/  FADD R97, R107, R88 ;  /* 0x000000586b617221 */ /* 0x001fe20000000000 */
[----:B----4-:R-:W-:Y:S01]  /*3ba0*/  @!P1 FMUL R92, R92, R92 ;  /* 0x0000005c5c5c9220 */ /* 0x010fe20000400000 */
[----:B------:R-:W-:-:S13]  /*3bb0*/  FSETP.GEU.AND P1, PT, R98, -126, PT ;  /* 0xc2fc00006200780b */ /* 0x000fda0003f2e000 */
[----:B------:R-:W-:Y:S01]  /*3bc0*/  @!P1 FMUL R98, R98, 0.5 ;  /* 0x3f00000062629820 */ /* 0x000fe20000400000 */
[----:B---3--:R-:W-:-:S03]  /*3bd0*/  FMNMX R96, R95, R96, !PT ;  /* 0x000000605f607209 */ /* 0x008fc60007800000 */
[----:B------:R-:W0:Y:S01]  /*3be0*/  MUFU.EX2 R93, R98 ;  /* 0x00000062005d7308 */ /* 0x000e220000000800 */
[----:B------:R-:W-:Y:S01]  /*3bf0*/  FMNMX R114, R193, R96, !PT ;  /* 0x00000060c1727209 */ /* 0x000fe20007800000 */
[----:B------:R-:W-:-:S04]  /*3c00*/  FADD R96, R90, R97 ;  /* 0x000000615a607221 */ /* 0x000fc80000000000 */
[--C-:B------:R-:W-:Y:S01]  /*3c10*/  FFMA R119, R119, UR9, -R114.reuse ;  /* 0x0000000977777c23 */ /* 0x100fe20008000872 */
[--C-:B------:R-:W-:Y:S01]  /*3c20*/  FFMA R123, R123, UR9, -R114.reuse ;  /* 0x000000097b7b7c23 */ /* 0x100fe20008000872 */
[--C-:B------:R-:W-:Y:S01]  /*3c30*/  FFMA R127, R127, UR9, -R114.reuse ;  /* 0x000000097f7f7c23 */ /* 0x100fe20008000872 */
[--C-:B------:R-:W-:Y:S01]  /*3c40*/  FFMA R129, R129, UR9, -R114.reuse ;  /* 0x0000000981817c23 */ /* 0x100fe20008000872 */
[----:B------:R-:W-:Y:S01]  /*3c50*/  FMUL R119, R119, 1.4426950216293334961 ;  /* 0x3fb8aa3b77777820 */ /* 0x000fe20000400000 */
[----:B------:R-:W-:Y:S01]  /*3c60*/  FMUL R123, R123, 1.4426950216293334961 ;  /* 0x3fb8aa3b7b7b7820 */ /* 0x000fe20000400000 */
[----:B------:R-:W-:Y:S01]  /*3c70*/  FMUL R127, R127, 1.4426950216293334961 ;  /* 0x3fb8aa3b7f7f7820 */ /* 0x000fe20000400000 */
[----:B------:R-:W-:Y:S01]  /*3c80*/  FMUL R129, R129, 1.4426950216293334961 ;  /* 0x3fb8aa3b81817820 */ /* 0x000fe20000400000 */
[----:B------:R-:W-:Y:S01]  /*3c90*/  FADD R193, R193, -R114 ;  /* 0x80000072c1c17221 */ /* 0x000fe20000000000 */
[----:B0-----:R-:W-:Y:S01]  /*3ca0*/  @!P1 FMUL R93, R93, R93 ;  /* 0x0000005d5d5d9220 */ /* 0x001fe20000400000 */
[----:B------:R-:W-:Y:S01]  /*3cb0*/  FSETP.GEU.AND P1, PT, R119, -126, PT ;  /* 0xc2fc00007700780b */ /* 0x000fe20003f2e000 */
[----:B------:R-:W-:Y:S01]  /*3cc0*/  FADD R98, R104, R99 ;  /* 0x0000006368627221 */ /* 0x000fe20000000000 */
[----:B------:R-:W-:Y:S01]  /*3cd0*/  FMUL R193, R193, 1.4426950216293334961 ;  /* 0x3fb8aa3bc1c17820 */ /* 0x000fe20000400000 */
[----:B------:R-:W-:-:S02]  /*3ce0*/  FADD R96, R91, R96 ;  /* 0x000000605b607221 */ /* 0x000fc40000000000 */
[----:B------:R-:W-:-:S08]  /*3cf0*/  FADD R98, R105, R98 ;  /* 0x0000006269627221 */ /* 0x000fd00000000000 */
[----:B------:R-:W-:-:S04]  /*3d00*/  @!P1 FMUL R119, R119, 0.5 ;  /* 0x3f00000077779820 */ /* 0x000fc80000400000 */
[----:B------:R0:W3:Y:S02]  /*3d10*/  MUFU.EX2 R102, R119 ;  /* 0x0000007700667308 */ /* 0x0000e40000000800 */
[----:B0-----:R-:W-:Y:S01]  /*3d20*/  FADD R119, R92, R93 ;  /* 0x0000005d5c777221 */ /* 0x001fe20000000000 */
[----:B---3--:R-:W-:Y:S01]  /*3d30*/  @!P1 FMUL R102, R102, R102 ;  /* 0x0000006666669220 */ /* 0x008fe20000400000 */
[----:B------:R-:W-:-:S13]  /*3d40*/  FSETP.GEU.AND P1, PT, R123, -126, PT ;  /* 0xc2fc00007b00780b */ /* 0x000fda0003f2e000 */
[----:B------:R-:W-:-:S04]  /*3d50*/  @!P1 FMUL R123, R123, 0.5 ;  /* 0x3f0000007b7b9820 */ /* 0x000fc80000400000 */
[----:B------:R0:W3:Y:S02]  /*3d60*/  MUFU.EX2 R103, R123 ;  /* 0x0000007b00677308 */ /* 0x0000e40000000800 */
[----:B0-----:R-:W-:Y:S01]  /*3d70*/  SHFL.BFLY PT, R123, R98, 0x2, 0x1f ;  /* 0x0c401f00627b7f89 */ /* 0x001fe200000e0000 */
[----:B---3--:R-:W-:Y:S01]  /*3d80*/  @!P1 FMUL R103, R103, R103 ;  /* 0x0000006767679220 */ /* 0x008fe20000400000 */
[----:B------:R-:W-:-:S03]  /*3d90*/  FSETP.GEU.AND P1, PT, R100, -126, PT ;  /* 0xc2fc00006400780b */ /* 0x000fc60003f2e000 */
[----:B------:R-:W-:-:S10]  /*3da0*/  FADD R120, R102, R103 ;  /* 0x0000006766787221 */ /* 0x000fd40000000000 */
[----:B------:R-:W-:-:S04]  /*3db0*/  @!P1 FMUL R100, R100, 0.5 ;  /* 0x3f00000064649820 */ /* 0x000fc80000400000 */
[----:B------:R-:W0:Y:S02]  /*3dc0*/  MUFU.EX2 R94, R100 ;  /* 0x00000064005e7308 */ /* 0x000e240000000800 */
[----:B0-----:R-:W-:Y:S01]  /*3dd0*/  @!P1 FMUL R94, R94, R94 ;  /* 0x0000005e5e5e9220 */ /* 0x001fe20000400000 */
[----:B------:R-:W-:-:S03]  /*3de0*/  FSETP.GEU.AND P1, PT, R108, -126, PT ;  /* 0xc2fc00006c00780b */ /* 0x000fc60003f2e000 */
[----:B------:R-:W-:Y:S02]  /*3df0*/  FADD R122, R94, R119 ;  /* 0x000000775e7a7221 */ /* 0x000fe40000000000 */
[----:B------:R-:W0:Y:S08]  /*3e00*/  SHFL.BFLY PT, R119, R96, 0x2, 0x1f ;  /* 0x0c401f0060777f89 */ /* 0x000e3000000e0000 */
[----:B------:R-:W-:-:S04]  /*3e10*/  @!P1 FMUL R108, R108, 0.5 ;  /* 0x3f0000006c6c9820 */ /* 0x000fc80000400000 */
[----:B------:R-:W3:Y:S01]  /*3e20*/  MUFU.EX2 R101, R108 ;  /* 0x0000006c00657308 */ /* 0x000ee20000000800 */
[----:B0-----:R-:W-:Y:S01]  /*3e30*/  FADD R119, R96, R119 ;  /* 0x0000007760777221 */ /* 0x001fe20000000000 */
[----:B---3--:R-:W-:Y:S01]  /*3e40*/  @!P1 FMUL R101, R101, R101 ;  /* 0x0000006565659220 */ /* 0x008fe20000400000 */
[----:B------:R-:W-:-:S03]  /*3e50*/  FSETP.GEU.AND P1, PT, R127, -126, PT ;  /* 0xc2fc00007f00780b */ /* 0x000fc60003f2e000 */
[----:B------:R-:W-:Y:S01]  /*3e60*/  SHFL.BFLY PT, R128, R119, 0x1, 0x1f ;  /* 0x0c201f0077807f89 */ /* 0x000fe200000e0000 */
[----:B------:R-:W-:-:S05]  /*3e70*/  FADD R97, R101, R122 ;  /* 0x0000007a65617221 */ /* 0x000fca0000000000 */
[----:B------:R-:W0:Y:S04]  /*3e80*/  SHFL.BFLY PT, R122, R97, 0x2, 0x1f ;  /* 0x0c401f00617a7f89 */ /* 0x000e2800000e0000 */
[----:B------:R-:W-:-:S04]  /*3e90*/  @!P1 FMUL R127, R127, 0.5 ;  /* 0x3f0000007f7f9820 */ /* 0x000fc80000400000 */
[----:B------:R-:W3:Y:S02]  /*3ea0*/  MUFU.EX2 R95, R127 ;  /* 0x0000007f005f7308 */ /* 0x000ee40000000800 */
[----:B---3--:R-:W-:Y:S01]  /*3eb0*/  @!P1 FMUL R95, R95, R95 ;  /* 0x0000005f5f5f9220 */ /* 0x008fe20000400000 */
[----:B------:R-:W-:Y:S01]  /*3ec0*/  FSETP.GEU.AND P1, PT, R129, -126, PT ;  /* 0xc2fc00008100780b */ /* 0x000fe20003f2e000 */
[----:B0-----:R-:W-:Y:S02]  /*3ed0*/  FADD R122, R97, R122 ;  /* 0x0000007a617a7221 */ /* 0x001fe40000000000 */
[----:B------:R-:W-:Y:S01]  /*3ee0*/  FADD R99, R95, R120 ;  /* 0x000000785f637221 */ /* 0x000fe20000000000 */
[----:B------:R-:W-:Y:S02]  /*3ef0*/  FADD R120, R98, R123 ;  /* 0x0000007b62787221 */ /* 0x000fe40000000000 */
[----:B------:R-:W-:Y:S07]  /*3f00*/  SHFL.BFLY PT, R127, R122, 0x1, 0x1f ;  /* 0x0c201f007a7f7f89 */ /* 0x000fee00000e0000 */
[----:B------:R-:W-:-:S04]  /*3f10*/  @!P1 FMUL R129, R129, 0.5 ;  /* 0x3f00000081819820 */ /* 0x000fc80000400000 */
[----:B------:R0:W3:Y:S02]  /*3f20*/  MUFU.EX2 R100, R129 ;  /* 0x0000008100647308 */ /* 0x0000e40000000800 */
[----:B0-----:R-:W-:Y:S01]  /*3f30*/  SHFL.BFLY PT, R129, R120, 0x1, 0x1f ;  /* 0x0c201f0078817f89 */ /* 0x001fe200000e0000 */
[----:B---3--:R-:W-:Y:S01]  /*3f40*/  @!P1 FMUL R100, R100, R100 ;  /* 0x0000006464649220 */ /* 0x008fe20000400000 */
[----:B------:R-:W-:-:S03]  /*3f50*/  FSETP.GEU.AND P1, PT, R195, -126, PT ;  /* 0xc2fc0000c300780b */ /* 0x000fc60003f2e000 */
[----:B------:R-:W-:-:S05]  /*3f60*/  FADD R99, R100, R99 ;  /* 0x0000006364637221 */ /* 0x000fca0000000000 */
[----:B------:R-:W0:Y:S05]  /*3f70*/  SHFL.BFLY PT, R126, R99, 0x2, 0x1f ;  /* 0x0c401f00637e7f89 */ /* 0x000e2a00000e0000 */
[----:B------:R-:W-:-:S04]  /*3f80*/  @!P1 FMUL R195, R195, 0.5 ;  /* 0x3f000000c3c39820 */ /* 0x000fc80000400000 */
[----:B------:R-:W3:Y:S02]  /*3f90*/  MUFU.EX2 R111, R195 ;  /* 0x000000c3006f7308 */ /* 0x000ee40000000800 */
[----:B---3--:R-:W-:Y:S01]  /*3fa0*/  @!P1 FMUL R111, R111, R111 ;  /* 0x0000006f6f6f9220 */ /* 0x008fe20000400000 */
[----:B------:R-:W-:Y:S01]  /*3fb0*/  FSETP.GEU.AND P1, PT, R194, -126, PT ;  /* 0xc2fc0000c200780b */ /* 0x000fe20003f2e000 */
[----:B0-----:R-:W-:Y:S02]  /*3fc0*/  FADD R123, R99, R126 ;  /* 0x0000007e637b7221 */ /* 0x001fe40000000000 */
[-C--:B------:R-:W-:Y:S01]  /*3fd0*/  FMUL R56, R56, R111.reuse ;  /* 0x0000006f38387220 */ /* 0x080fe20000400000 */
[-C--:B------:R-:W-:Y:S01]  /*3fe0*/  FMUL R57, R57, R111.reuse ;  /* 0x0000006f39397220 */ /* 0x080fe20000400000 */
[-C--:B------:R-:W-:Y:S01]  /*3ff0*/  FMUL R60, R60, R111.reuse ;  /* 0x0000006f3c3c7220 */ /* 0x080fe20000400000 */
[----:B------:R0:W0:Y:S01]  /*4000*/  SHFL.BFLY PT, R126, R123, 0x1, 0x1f ;  /* 0x0c201f007b7e7f89 */ /* 0x00002200000e0000 */
[-C--:B------:R-:W-:Y:S01]  /*4010*/  FMUL R61, R61, R111.reuse ;  /* 0x0000006f3d3d7220 */ /* 0x080fe20000400000 */
[-C--:B------:R-:W-:Y:S01]  /*4020*/  FMUL R64, R64, R111.reuse ;  /* 0x0000006f40407220 */ /* 0x080fe20000400000 */
[-C--:B------:R-:W-:Y:S01]  /*4030*/  FMUL R65, R65, R111.reuse ;  /* 0x0000006f41417220 */ /* 0x080fe20000400000 */
[-C--:B------:R-:W-:Y:S01]  /*4040*/  FMUL R68, R68, R111.reuse ;  /* 0x0000006f44447220 */ /* 0x080fe20000400000 */
[-C--:B------:R-:W-:Y:S01]  /*4050*/  FMUL R69, R69, R111.reuse ;  /* 0x0000006f45457220 */ /* 0x080fe20000400000 */
[-C--:B------:R-:W-:Y:S01]  /*4060*/  FMUL R72, R72, R111.reuse ;  /* 0x0000006f48487220 */ /* 0x080fe20000400000 */
[----:B------:R-:W-:Y:S01]  /*4070*/  @!P1 FMUL R194, R194, 0.5 ;  /* 0x3f000000c2c29820 */ /* 0x000fe20000400000 */
[-C--:B------:R-:W-:Y:S01]  /*4080*/  FMUL R73, R73, R111.reuse ;  /* 0x0000006f49497220 */ /* 0x080fe20000400000 */
[-C--:B------:R-:W-:Y:S01]  /*4090*/  FMUL R76, R76, R111.reuse ;  /* 0x0000006f4c4c7220 */ /* 0x080fe20000400000 */
[-C--:B------:R-:W-:Y:S01]  /*40a0*/  FMUL R77, R77, R111.reuse ;  /* 0x0000006f4d4d7220 */ /* 0x080fe20000400000 */
[----:B------:R-:W3:Y:S01]  /*40b0*/  MUFU.EX2 R110, R194 ;  /* 0x000000c2006e7308 */ /* 0x000ee20000000800 */
[-C--:B------:R-:W-:Y:S01]  /*40c0*/  FMUL R80, R80, R111.reuse ;  /* 0x0000006f50507220 */ /* 0x080fe20000400000 */
[-C--:B------:R-:W-:Y:S01]  /*40d0*/  FMUL R81, R81, R111.reuse ;  /* 0x0000006f51517220 */ /* 0x080fe20000400000 */
[-C--:B------:R-:W-:Y:S01]  /*40e0*/  FMUL R84, R84, R111.reuse ;  /* 0x0000006f54547220 */ /* 0x080fe20000400000 */
[----:B------:R-:W-:Y:S01]  /*40f0*/  FMUL R85, R85, R111 ;  /* 0x0000006f55557220 */ /* 0x000fe20000400000 */
[----:B---3--:R-:W-:Y:S01]  /*4100*/  @!P1 FMUL R110, R110, R110 ;  /* 0x0000006e6e6e9220 */ /* 0x008fe20000400000 */
[----:B------:R-:W-:-:S03]  /*4110*/  FSETP.GEU.AND P1, PT, R192, -126, PT ;  /* 0xc2fc0000c000780b */ /* 0x000fc60003f2e000 */
        /* <DEDUP_REMOVED lines=38> */
[----:B---3--:R-:W-:-:S04]  /*4380*/  @!P1 FMUL R108, R108, R108 ;  /* 0x0000006c6c6c9220 */ /* 0x008fc80000400000 */
        /* <DEDUP_REMOVED lines=17> */
[----:B------:R-:W-:Y:S01]  /*44a0*/  IADD3 R99, R177, 0x10, RZ ;  /* 0x00000010b1637810 */ /* 0x000fe20007ffe0ff */
[----:B------:R-:W-:Y:S01]  /*44b0*/  IMAD.WIDE R96, R125, 0x2, R190 ;  /* 0x000000027d607825 */ /* 0x000fe200078e02be */
[----:B------:R-:W-:Y:S02]  /*44c0*/  PRMT R98, RZ, 0x7610, R98 ;  /* 0x00007610ff627816 */ /* 0x000fe40000000062 */
[----:B------:R-:W-:-:S13]  /*44d0*/  ISETP.GE.AND P0, PT, R99, R162, PT ;  /* 0x000000a26300720c */ /* 0x000fda0003f06270 */
[----:B------:R-:W3:Y:S01]  /*44e0*/  @!P0 LDG.E.U16 R98, desc[UR52][R96.64] ;  /* 0x0000003460628981 */ /* 0x000ee2000c1e1500 */
[----:B------:R-:W-:Y:S01]  /*44f0*/  VIADD R125, R177, 0x12 ;  /* 0x00000012b17d7836 */ /* 0x000fe20000000000 */
[----:B------:R-:W-:Y:S02]  /*4500*/  IADD3 R99, R158, R124, RZ ;  /* 0x0000007c9e637210 */ /* 0x000fe40007ffe0ff */
[----:B------:R-:W-:Y:S02]  /*4510*/  PRMT R130, RZ, 0x7610, R130 ;  /* 0x00007610ff827816 */ /* 0x000fe40000000082 */
[----:B---3--:R-:W-:Y:S01]  /*4520*/  SEL R132, R98, RZ, !P0 ;  /* 0x000000ff62847207 */ /* 0x008fe20004000000 */
[----:B------:R-:W-:Y:S01]  /*4530*/  IMAD.WIDE R98, R99, 0x2, R190 ;  /* 0x0000000263627825 */ /* 0x000fe200078e02be */
[----:B------:R-:W-:-:S13]  /*4540*/  ISETP.GE.AND P0, PT, R125, R162, PT ;  /* 0x000000a27d00720c */ /* 0x000fda0003f06270 */
[----:B------:R-:W3:Y:S01]  /*4550*/  @!P0 LDG.E.U16 R130, desc[UR52][R98.64] ;  /* 0x0000003462828981 */ /* 0x000ee2000c1e1500 */
[----:B------:R-:W-:Y:S02]  /*4560*/  IADD3 R131, R177, 0x13, RZ ;  /* 0x00000013b1837810 */ /* 0x000fe40007ffe0ff */
[----:B------:R-:W-:-:S05]  /*4570*/  IADD3 R125, R157, R124, RZ ;  /* 0x0000007c9d7d7210 */ /* 0x000fca0007ffe0ff */
[----:B------:R-:W-:Y:S01]  /*4580*/  IMAD.WIDE R96, R125, 0x2, R190 ;  /* 0x000000027d607825 */ /* 0x000fe200078e02be */
[----:B---3--:R-:W-:Y:S02]  /*4590*/  SEL R134, R130, RZ, !P0 ;  /* 0x000000ff82867207 */ /* 0x008fe40004000000 */
[----:B------:R-:W-:Y:S02]  /*45a0*/  ISETP.GE.AND P0, PT, R131, R162, PT ;  /* 0x000000a28300720c */ /* 0x000fe40003f06270 */
[----:B------:R-:W-:-:S11]  /*45b0*/  PRMT R130, RZ, 0x7610, R130 ;  /* 0x00007610ff827816 */ /* 0x000fd60000000082 */
        /* <DEDUP_REMOVED lines=8> */
[----:B------:R-:W-:Y:S01]  /*4640*/  IADD3 R131, R177, 0x15, RZ ;  /* 0x00000015b1837810 */ /* 0x000fe20007ffe0ff */
[----:B------:R-:W-:-:S04]  /*4650*/  IMAD.IADD R125, R155, 0x1, R124 ;  /* 0x000000019b7d7824 */ /* 0x000fc800078e027c */
        /* <DEDUP_REMOVED lines=12> */
[----:B------:R-:W-:Y:S01]  /*4720*/  VIADD R131, R177, 0x11 ;  /* 0x00000011b1837836 */ /* 0x000fe20000000000 */
[----:B------:R-:W-:-:S05]  /*4730*/  IADD3 R125, R159, R124, RZ ;  /* 0x0000007c9f7d7210 */ /* 0x000fca0007ffe0ff */
[----:B------:R-:W-:Y:S01]  /*4740*/  IMAD.WIDE R96, R125, 0x2, R190 ;  /* 0x000000027d607825 */ /* 0x000fe200078e02be */
[----:B---3--:R-:W-:Y:S02]  /*4750*/  SEL R139, R130, RZ, !P0 ;  /* 0x000000ff828b7207 */ /* 0x008fe40004000000 */
[----:B------:R-:W-:Y:S02]  /*4760*/  ISETP.GE.AND P0, PT, R131, R162, PT ;  /* 0x000000a28300720c */ /* 0x000fe40003f06270 */
[----:B------:R-:W-:-:S11]  /*4770*/  PRMT R130, RZ, 0x7610, R130 ;  /* 0x00007610ff827816 */ /* 0x000fd60000000082 */
[----:B------:R-:W3:Y:S01]  /*4780*/  @!P0 LDG.E.U16 R130, desc[UR52][R96.64] ;  /* 0x0000003460828981 */ /* 0x000ee2000c1e1500 */
[----:B------:R-:W-:Y:S02]  /*4790*/  IADD3 R131, R177, 0x17, RZ ;  /* 0x00000017b1837810 */ /* 0x000fe40007ffe0ff */
[----:B------:R-:W-:Y:S02]  /*47a0*/  IADD3 R125, R152, R124, RZ ;  /* 0x0000007c987d7210 */ /* 0x000fe40007ffe0ff */
[----:B------:R-:W-:-:S03]  /*47b0*/  PRMT R124, RZ, 0x7610, R124 ;  /* 0x00007610ff7c7816 */ /* 0x000fc6000000007c */
[----:B------:R-:W-:Y:S01]  /*47c0*/  IMAD.WIDE R98, R125, 0x2, R190 ;  /* 0x000000027d627825 */ /* 0x000fe200078e02be */
[----:B---3--:R-:W-:Y:S02]  /*47d0*/  SEL R133, R130, RZ, !P0 ;  /* 0x000000ff82857207 */ /* 0x008fe40004000000 */
[----:B------:R-:W-:-:S13]  /*47e0*/  ISETP.GE.AND P0, PT, R131, R162, PT ;  /* 0x000000a28300720c */ /* 0x000fda0003f06270 */
[----:B------:R0:W3:Y:S01]  /*47f0*/  @!P0 LDG.E.U16 R124, desc[UR52][R98.64] ;  /* 0x00000034627c8981 */ /* 0x0000e2000c1e1500 */
[----:B------:R-:W-:Y:S02]  /*4800*/  PRMT R97, R134, 0x5410, R135 ;  /* 0x0000541086617816 */ /* 0x000fe40000000087 */
[----:B------:R-:W-:Y:S02]  /*4810*/  PRMT R96, R132, 0x5410, R133 ;  /* 0x0000541084607816 */ /* 0x000fe40000000085 */
[----:B0-----:R-:W-:Y:S02]  /*4820*/  PRMT R98, R136, 0x5410, R137 ;  /* 0x0000541088627816 */ /* 0x001fe40000000089 */
[----:B---3--:R-:W-:-:S04]  /*4830*/  SEL R124, R124, RZ, !P0 ;  /* 0x000000ff7c7c7207 */ /* 0x008fc80004000000 */
[----:B------:R-:W-:Y:S01]  /*4840*/  PRMT R99, R139, 0x5410, R124 ;  /* 0x000054108b637816 */ /* 0x000fe2000000007c */
[----:B------:R-:W-:Y:S06]  /*4850*/  BRA `(.L_x_12) ;  /* 0x0000000000087947 */ /* 0x000fec0003800000 */
.L_x_11:
[----:B------:R-:W-:-:S06]  /*4860*/  IMAD.WIDE R96, R125, 0x2, R190 ;  /* 0x000000027d607825 */ /* 0x000fcc00078e02be */
[----:B------:R-:W5:Y:S02]  /*4870*/  LDG.E.128 R96, desc[UR52][R96.64] ;  /* 0x0000003460607981 */ /* 0x000f64000c1e1d00 */
.L_x_12:
[----:B------:R-:W-:Y:S06]  /*4880*/  BAR.SYNC.DEFER_BLOCKING 0x0 ;  /* 0x0000000000007b1d */ /* 0x000fec0000010000 */
[----:B-----5:R0:W-:Y:S01]  /*4890*/  STS.128 [R169+UR7+0x4000], R96 ;  /* 0x00400060a9007988 */ /* 0x0201e20008000c07 */
[----:B------:R3:W-:Y:S06]  /*48a0*/  MEMBAR.ALL.CTA ;  /* 0x0000000000007992 */ /* 0x0007ec0000008000 */
[----:B---3--:R-:W3:Y:S02]  /*48b0*/  FENCE.VIEW.ASYNC.S ;  /* 0x00000000000073c6 */ /* 0x008ee40000000000 */
[----:B---3--:R-:W-:Y:S06]  /*48c0*/  BAR.SYNC.DEFER_BLOCKING 0x0 ;  /* 0x0000000000007b1d */ /* 0x008fec0000010000 */
[----:B------:R-:W3:Y:S01]  /*48d0*/  LDG.E R125, desc[UR52][R186.64+0x8] ;  /* 0x00000834ba7d7981 */ /* 0x000ee2000c1e1900 */
[----:B------:R-:W-:Y:S01]  /*48e0*/  F2FP.BF16.F32.PACK_AB R90, R91, R90 ;  /* 0x0000005a5b5a723e */ /* 0x000fe200000010ff */
[----:B------:R-:W-:Y:S01]  /*48f0*/  UMOV UR34, UR14 ;  /* 0x0000000e00227c82 */ /* 0x000fe20008000000 */
[----:B------:R-:W-:Y:S01]  /*4900*/  F2FP.BF16.F32.PACK_AB R92, R93, R92 ;  /* 0x0000005c5d5c723e */ /* 0x000fe200000010ff */
[----:B------:R-:W-:Y:S01]  /*4910*/  UMOV UR35, UR15 ;  /* 0x0000000f00237c82 */ /* 0x000fe20008000000 */
[----:B------:R-:W-:Y:S01]  /*4920*/  F2FP.BF16.F32.PACK_AB R88, R88, R107 ;  /* 0x0000006b5858723e */ /* 0x000fe200000010ff */
[----:B------:R-:W-:Y:S01]  /*4930*/  UIADD3 UR13, UR6, 0x30, URZ ;  /* 0x00000030060d7890 */ /* 0x000fe2000fffe03f */
[----:B------:R-:W-:Y:S01]  /*4940*/  F2FP.BF16.F32.PACK_AB R89, R89, R106 ;  /* 0x0000006a5959723e */ /* 0x000fe200000010ff */
[----:B------:R-:W-:Y:S01]  /*4950*/  FADD R182, R182, R121 ;  /* 0x00000079b6b67221 */ /* 0x000fe20000000000 */
[----:B------:R-:W-:Y:S01]  /*4960*/  F2FP.BF16.F32.PACK_AB R91, R105, R104 ;  /* 0x00000068695b723e */ /* 0x000fe200000010ff */
[----:B-1----:R-:W-:Y:S01]  /*4970*/  FADD R131, R180, R117 ;  /* 0x00000075b4837221 */ /* 0x002fe20000000000 */
[----:B------:R-:W-:Y:S01]  /*4980*/  F2FP.BF16.F32.PACK_AB R93, R103, R102 ;  /* 0x00000066675d723e */ /* 0x000fe200000010ff */
[----:B------:R-:W-:Y:S01]  /*4990*/  FADD R178, R178, R113 ;  /* 0x00000071b2b27221 */ /* 0x000fe20000000000 */
[----:B------:R-:W-:Y:S01]  /*49a0*/  F2FP.BF16.F32.PACK_AB R94, R101, R94 ;  /* 0x0000005e655e723e */ /* 0x000fe200000010ff */
[----:B--2---:R-:W-:Y:S01]  /*49b0*/  FADD R183, R183, R112 ;  /* 0x00000070b7b77221 */ /* 0x004fe20000000000 */
[----:B------:R-:W-:Y:S01]  /*49c0*/  F2FP.BF16.F32.PACK_AB R95, R100, R95 ;  /* 0x0000005f645f723e */ /* 0x000fe200000010ff */
[----:B------:R-:W-:Y:S01]  /*49d0*/  VIADD R133, R175, 0x29 ;  /* 0x00000029af857836 */ /* 0x000fe20000000000 */
        /* <DEDUP_REMOVED lines=8> */
[C---:B---3--:R-:W-:Y:S02]  /*4a60*/  IMAD R124, R125.reuse, UR12, R23 ;  /* 0x0000000c7d7c7c24 */ /* 0x048fe4000f8e0217 */
        /* <DEDUP_REMOVED lines=11> */
.L_x_15:
[----:B------:R-:W-:Y:S05]  /*4b20*/  BSYNC B0 ;  /* 0x0000000000007941 */ /* 0x000fea0003800000 */
.L_x_14:
[----:B-----5:R-:W-:Y:S02]  /*4b30*/  SEL R104, R88, RZ, !P1 ;  /* 0x000000ff58687207 */ /* 0x020fe40004800000 */
[----:B------:R-:W-:Y:S02]  /*4b40*/  SEL R105, R89, RZ, !P1 ;  /* 0x000000ff59697207 */ /* 0x000fe40004800000 */
[----:B------:R-:W-:Y:S02]  /*4b50*/  SEL R106, R90, RZ, !P1 ;  /* 0x000000ff5a6a7207 */ /* 0x000fe40004800000 */
[----:B------:R-:W-:Y:S01]  /*4b60*/  SEL R107, R91, RZ, !P1 ;  /* 0x000000ff5b6b7207 */ /* 0x000fe20004800000 */
[----:B------:R-:W-:Y:S06]  /*4b70*/  BRA `(.L_x_16) ;  /* 0x0000000000087947 */ /* 0x000fec0003800000 */
.L_x_13:
[----:B------:R-:W-:-:S06]  /*4b80*/  IMAD.WIDE R104, R105, 0x2, R188 ;  /* 0x0000000269687825 */ /* 0x000fcc00078e02bc */
[----:B------:R-:W5:Y:S02]  /*4b90*/  LDG.E.128 R104, desc[UR52][R104.64] ;  /* 0x0000003468687981 */ /* 0x000f64000c1e1d00 */
.L_x_16:
[----:B------:R-:W-:Y:S01]  /*4ba0*/  BAR.SYNC.DEFER_BLOCKING 0x0 ;  /* 0x0000000000007b1d */ /* 0x000fe20000010000 */
[----:B------:R-:W-:Y:S01]  /*4bb0*/  ISETP.GE.AND P1, PT, R113, R162, PT ;  /* 0x000000a27100720c */ /* 0x000fe20003f26270 */
[----:B------:R-:W-:Y:S01]  /*4bc0*/  FADD R122, R122, R127 ;  /* 0x0000007f7a7a7221 */ /* 0x000fe20000000000 */
[----:B------:R-:W-:Y:S01]  /*4bd0*/  FADD R128, R119, R128 ;  /* 0x0000008077807221 */ /* 0x000fe20000000000 */
[----:B------:R-:W-:Y:S01]  /*4be0*/  FADD R129, R120, R129 ;  /* 0x0000008178817221 */ /* 0x000fe20000000000 */
[----:B------:R-:W-:Y:S01]  /*4bf0*/  FADD R127, R123, R126 ;  /* 0x0000007e7b7f7221 */ /* 0x000fe20000000000 */
[----:B------:R-:W-:Y:S01]  /*4c00*/  UMOV UR35, URZ ;  /* 0x0000003f00237c82 */ /* 0x000fe20008000000 */
[----:B------:R-:W-:Y:S01]  /*4c10*/  FFMA R21, R181, R21, R182 ;  /* 0x00000015b5157223 */ /* 0x000fe200000000b6 */
[----:B------:R-:W0:Y:S01]  /*4c20*/  SHFL.IDX PT, R88, R2, RZ, 0x1f ;  /* 0x00001fff02587589 */ /* 0x000e2200000e0000 */
[----:B------:R-:W-:Y:S01]  /*4c30*/  FFMA R20, R174, R20, R131 ;  /* 0x00000014ae147223 */ /* 0x000fe20000000083 */
[----:B------:R-:W-:Y:S01]  /*4c40*/  FFMA R19, R179, R19, R178 ;  /* 0x00000013b3137223 */ /* 0x000fe200000000b2 */
[----:B------:R-:W-:Y:S01]  /*4c50*/  FFMA R22, R176, R22, R183 ;  /* 0x00000016b0167223 */ /* 0x000fe200000000b7 */
        /* <DEDUP_REMOVED lines=52> */
[----:B0-----:R-:W-:Y:S01]  /*4fa0*/  FMNMX R89, R91, R88, !PT ;  /* 0x000000585b597209 */ /* 0x001fe20007800000 */
[----:B------:R-:W-:-:S04]  /*4fb0*/  FMUL R91, R102, UR9 ;  /* 0x00000009665b7c20 */ /* 0x000fc80008400000 */
[----:B------:R-:W0:Y:S02]  /*4fc0*/  SHFL.BFLY PT, R88, R89, 0x1, 0x1f ;  /* 0x0c201f0059587f89 */ /* 0x000e2400000e0000 */
[----:B0-----:R-:W-:Y:S01]  /*4fd0*/  FMNMX R121, R89, R88, !PT ;  /* 0x0000005859797209 */ /* 0x001fe20007800000 */
[----:B------:R-:W-:-:S03]  /*4fe0*/  FMUL R89, R106, UR9 ;  /* 0x000000096a597c20 */ /* 0x000fc60008400000 */
[----:B------:R-:W-:-:S05]  /*4ff0*/  FMNMX R121, R118, R121, !PT ;  /* 0x0000007976797209 */ /* 0x000fca0007800000 */
[--C-:B------:R-:W-:Y:S01]  /*5000*/  FFMA R90, R90, UR9, -R121.reuse ;  /* 0x000000095a5a7c23 */ /* 0x100fe20008000879 */
[--C-:B------:R-:W-:Y:S01]  /*5010*/  FFMA R104, R104, UR9, -R121.reuse ;  /* 0x0000000968687c23 */ /* 0x100fe20008000879 */
[--C-:B------:R-:W-:Y:S01]  /*5020*/  FFMA R100, R100, UR9, -R121.reuse ;  /* 0x0000000964647c23 */ /* 0x100fe20008000879 */
[--C-:B------:R-:W-:Y:S01]  /*5030*/  FFMA R92, R92, UR9, -R121.reuse ;  /* 0x000000095c5c7c23 */ /* 0x100fe20008000879 */
[----:B------:R-:W-:Y:S01]  /*5040*/  FMUL R93, R90, 1.4426950216293334961 ;  /* 0x3fb8aa3b5a5d7820 */ /* 0x000fe20000400000 */
[----:B------:R-:W-:Y:S01]  /*5050*/  FMUL R90, R112, UR9 ;  /* 0x00000009705a7c20 */ /* 0x000fe20008400000 */
[----:B------:R-:W-:Y:S01]  /*5060*/  FMUL R104, R104, 1.4426950216293334961 ;  /* 0x3fb8aa3b68687820 */ /* 0x000fe20000400000 */
[----:B------:R-:W-:Y:S01]  /*5070*/  FMUL R100, R100, 1.4426950216293334961 ;  /* 0x3fb8aa3b64647820 */ /* 0x000fe20000400000 */
[----:B------:R-:W-:Y:S01]  /*5080*/  FMUL R92, R92, 1.4426950216293334961 ;  /* 0x3fb8aa3b5c5c7820 */ /* 0x000fe20000400000 */
[----:B------:R-:W-:Y:S01]  /*5090*/  FADD R118, R118, -R121 ;  /* 0x8000007976767221 */ /* 0x000fe20000000000 */
[----:B------:R-:W-:Y:S01]  /*50a0*/  FMNMX R90, R89, R90, !PT ;  /* 0x0000005a595a7209 */ /* 0x000fe20007800000 */
[----:B------:R-:W-:Y:S01]  /*50b0*/  FMUL R89, R94, UR9 ;  /* 0x000000095e597c20 */ /* 0x000fe20008400000 */
[----:B------:R-:W-:-:S02]  /*50c0*/  FSETP.GEU.AND P1, PT, R104, -126, PT ;  /* 0xc2fc00006800780b */ /* 0x000fc40003f2e000 */
[----:B------:R-:W-:-:S04]  /*50d0*/  FMNMX R90, R91, R90, !PT ;  /* 0x0000005a5b5a7209 */ /* 0x000fc80007800000 */
[----:B------:R-:W-:-:S05]  /*50e0*/  FMNMX R89, R89, R90, !PT ;  /* 0x0000005a59597209 */ /* 0x000fca0007800000 */
[----:B------:R-:W0:Y:S02]  /*50f0*/  SHFL.BFLY PT, R90, R89, 0x2, 0x1f ;  /* 0x0c401f00595a7f89 */ /* 0x000e2400000e0000 */
[----:B------:R-:W-:-:S04]  /*5100*/  @!P1 FMUL R104, R104, 0.5 ;  /* 0x3f00000068689820 */ /* 0x000fc80000400000 */
[----:B------:R-:W1:Y:S02]  /*5110*/  MUFU.EX2 R88, R104 ;  /* 0x0000006800587308 */ /* 0x000e640000000800 */
[----:B-1----:R-:W-:Y:S01]  /*5120*/  @!P1 FMUL R88, R88, R88 ;  /* 0x0000005858589220 */ /* 0x002fe20000400000 */
[----:B------:R-:W-:Y:S02]  /*5130*/  FSETP.GEU.AND P1, PT, R93, -126, PT ;  /* 0xc2fc00005d00780b */ /* 0x000fe40003f2e000 */
[----:B0-----:R-:W-:-:S05]  /*5140*/  FMNMX R90, R89, R90, !PT ;  /* 0x0000005a595a7209 */ /* 0x001fca0007800000 */
[----:B------:R-:W0:Y:S06]  /*5150*/  SHFL.BFLY PT, R91, R90, 0x1, 0x1f ;  /* 0x0c201f005a5b7f89 */ /* 0x000e2c00000e0000 */
[----:B------:R-:W-:-:S04]  /*5160*/  @!P1 FMUL R93, R93, 0.5 ;  /* 0x3f0000005d5d9820 */ /* 0x000fc80000400000 */
[----:B------:R1:W2:Y:S02]  /*5170*/  MUFU.EX2 R107, R93 ;  /* 0x0000005d006b7308 */ /* 0x0002a40000000800 */
[----:B-1----:R-:W-:Y:S01]  /*5180*/  FMUL R93, R97, UR9 ;  /* 0x00000009615d7c20 */ /* 0x002fe20008400000 */
[----:B0-----:R-:W-:Y:S01]  /*5190*/  FMNMX R91, R90, R91, !PT ;  /* 0x0000005b5a5b7209 */ /* 0x001fe20007800000 */
[----:B--2---:R-:W-:-:S03]  /*51a0*/  @!P1 FMUL R107, R107, R107 ;  /* 0x0000006b6b6b9220 */ /* 0x004fc60000400000 */
[----:B------:R-:W-:-:S05]  /*51b0*/  FMNMX R117, R116, R91, !PT ;  /* 0x0000005b74757209 */ /* 0x000fca0007800000 */
        /* <DEDUP_REMOVED lines=8> */
[----:B------:R-:W-:Y:S01]  /*5240*/  FMUL R94, R99, UR9 ;  /* 0x00000009635e7c20 */ /* 0x000fe20008400000 */
[----:B------:R-:W-:Y:S01]  /*5250*/  FSETP.GEU.AND P1, PT, R91, -126, PT ;  /* 0xc2fc00005b00780b */ /* 0x000fe20003f2e000 */
[----:B------:R-:W-:-:S12]  /*5260*/  FADD R116, R116, -R117 ;  /* 0x8000007574747221 */ /* 0x000fd80000000000 */
        /* <DEDUP_REMOVED lines=14> */
[----:B0-----:R-:W-:-:S05]  /*5350*/  FMUL R92, R113, UR9 ;  /* 0x00000009715c7c20 */ /* 0x001fca0008400000 */
[----:B------:R-:W-:Y:S01]  /*5360*/  FMNMX R93, R92, R93, !PT ;  /* 0x0000005d5c5d7209 */ /* 0x000fe20007800000 */
[----:B-1----:R-:W-:Y:S01]  /*5370*/  @!P1 FMUL R90, R90, R90 ;  /* 0x0000005a5a5a9220 */ /* 0x002fe20000400000 */
[----:B------:R-:W-:Y:S01]  /*5380*/  FSETP.GEU.AND P1, PT, R102, -126, PT ;  /* 0xc2fc00006600780b */ /* 0x000fe20003f2e000 */
[----:B------:R-:W-:Y:S01]  /*5390*/  FMUL R92, R101, UR9 ;  /* 0x00000009655c7c20 */ /* 0x000fe20008400000 */
        /* <DEDUP_REMOVED lines=8> */
[----:B------:R-:W-:-:S10]  /*5420*/  FMUL R93, R130, UR9 ;  /* 0x00000009825d7c20 */ /* 0x000fd40008400000 */
[----:B------:R-:W-:-:S04]  /*5430*/  @!P1 FMUL R95, R95, 0.5 ;  /* 0x3f0000005f5f9820 */ /* 0x000fc80000400000 */
[----:B------:R0:W1:Y:S02]  /*5440*/  MUFU.EX2 R91, R95 ;  /* 0x0000005f005b7308 */ /* 0x0000640000000800 */
[----:B0-----:R-:W0:Y:S01]  /*5450*/  SHFL.BFLY PT, R95, R94, 0x1, 0x1f ;  /* 0x0c201f005e5f7f89 */ /* 0x001e2200000e0000 */
[----:B-1----:R-:W-:Y:S01]  /*5460*/  @!P1 FMUL R91, R91, R91 ;  /* 0x0000005b5b5b9220 */ /* 0x002fe20000400000 */
[----:B0-----:R-:W-:Y:S01]  /*5470*/  FMNMX R112, R94, R95, !PT ;  /* 0x0000005f5e707209 */ /* 0x001fe20007800000 */
[----:B------:R-:W-:Y:S01]  /*5480*/  FMUL R94, R132, UR9 ;  /* 0x00000009845e7c20 */ /* 0x000fe20008400000 */
[----:B------:R-:W-:Y:S02]  /*5490*/  FMUL R95, R96, UR9 ;  /* 0x00000009605f7c20 */ /* 0x000fe40008400000 */
[----:B------:R-:W-:Y:S02]  /*54a0*/  FMNMX R112, R115, R112, !PT ;  /* 0x0000007073707209 */ /* 0x000fe40007800000 */
[----:B------:R-:W-:Y:S01]  /*54b0*/  FMNMX R94, R93, R94, !PT ;  /* 0x0000005e5d5e7209 */ /* 0x000fe20007800000 */
[----:B------:R-:W-:-:S02]  /*54c0*/  FMUL R93, R98, UR9 ;  /* 0x00000009625d7c20 */ /* 0x000fc40008400000 */
        /* <DEDUP_REMOVED lines=8> */
[--C-:B------:R-:W-:Y:S01]  /*5550*/  FFMA R101, R101, UR9, -R112.reuse ;  /* 0x0000000965657c23 */ /* 0x100fe20008000870 */
[----:B------:R-:W-:Y:S01]  /*5560*/  FSETP.GEU.AND P1, PT, R113, -126, PT ;  /* 0xc2fc00007100780b */ /* 0x000fe20003f2e000 */
[----:B------:R-:W0:Y:S01]  /*5570*/  SHFL.BFLY PT, R93, R94, 0x2, 0x1f ;  /* 0x0c401f005e5d7f89 */ /* 0x000e2200000e0000 */
[----:B------:R-:W-:-:S11]  /*5580*/  FADD R115, R115, -R112 ;  /* 0x8000007073737221 */ /* 0x000fd60000000000 */
[----:B------:R-:W-:-:S04]  /*5590*/  @!P1 FMUL R113, R113, 0.5 ;  /* 0x3f00000071719820 */ /* 0x000fc80000400000 */
[----:B------:R-:W1:Y:S01]  /*55a0*/  MUFU.EX2 R92, R113 ;  /* 0x00000071005c7308 */ /* 0x000e620000000800 */
[----:B0-----:R-:W-:-:S05]  /*55b0*/  FMNMX R95, R94, R93, !PT ;  /* 0x0000005d5e5f7209 */ /* 0x001fca0007800000 */
[----:B------:R-:W0:Y:S01]  /*55c0*/  SHFL.BFLY PT, R100, R95, 0x1, 0x1f ;  /* 0x0c201f005f647f89 */ /* 0x000e2200000e0000 */
[----:B-1----:R-:W-:Y:S01]  /*55d0*/  @!P1 FMUL R92, R92, R92 ;  /* 0x0000005c5c5c9220 */ /* 0x002fe20000400000 */
[----:B------:R-:W-:-:S13]  /*55e0*/  FSETP.GEU.AND P1, PT, R97, -126, PT ;  /* 0xc2fc00006100780b */ /* 0x000fda0003f2e000 */
[----:B------:R-:W-:-:S04]  /*55f0*/  @!P1 FMUL R97, R97, 0.5 ;  /* 0x3f00000061619820 */ /* 0x000fc80000400000 */
[----:B------:R1:W2:Y:S01]  /*5600*/  MUFU.EX2 R103, R97 ;  /* 0x0000006100677308 */ /* 0x0002a20000000800 */
[----:B0-----:R-:W-:-:S04]  /*5610*/  FMNMX R113, R95, R100, !PT ;  /* 0x000000645f717209 */ /* 0x001fc80007800000 */
[----:B------:R-:W-:Y:S01]  /*5620*/  FMNMX R113, R114, R113, !PT ;  /* 0x0000007172717209 */ /* 0x000fe20007800000 */
[----:B-1----:R-:W-:-:S04]  /*5630*/  FMUL R97, R101, 1.4426950216293334961 ;  /* 0x3fb8aa3b65617820 */ /* 0x002fc80000400000 */
[--C-:B------:R-:W-:Y:S01]  /*5640*/  FFMA R130, R130, UR9, -R113.reuse ;  /* 0x0000000982827c23 */ /* 0x100fe20008000871 */
[--C-:B------:R-:W-:Y:S01]  /*5650*/  FFMA R132, R132, UR9, -R113.reuse ;  /* 0x0000000984847c23 */ /* 0x100fe20008000871 */
[----:B--2---:R-:W-:Y:S01]  /*5660*/  @!P1 FMUL R103, R103, R103 ;  /* 0x0000006767679220 */ /* 0x004fe20000400000 */
[--C-:B------:R-:W-:Y:S01]  /*5670*/  FFMA R96, R96, UR9, -R113.reuse ;  /* 0x0000000960607c23 */ /* 0x100fe20008000871 */
[----:B------:R-:W-:Y:S01]  /*5680*/  FMUL R130, R130, 1.4426950216293334961 ;  /* 0x3fb8aa3b82827820 */ /* 0x000fe20000400000 */
[----:B------:R-:W-:Y:S01]  /*5690*/  FMUL R132, R132, 1.4426950216293334961 ;  /* 0x3fb8aa3b84847820 */ /* 0x000fe20000400000 */
[--C-:B------:R-:W-:Y:S01]  /*56a0*/  FFMA R98, R98, UR9, -R113.reuse ;  /* 0x0000000962627c23 */ /* 0x100fe20008000871 */
[----:B------:R-:W-:Y:S01]  /*56b0*/  FMUL R96, R96, 1.4426950216293334961 ;  /* 0x3fb8aa3b60607820 */ /* 0x000fe20000400000 */
[----:B------:R-:W-:Y:S01]  /*56c0*/  FADD R114, R114, -R113 ;  /* 0x8000007172727221 */ /* 0x000fe20000000000 */
[----:B------:R-:W-:Y:S01]  /*56d0*/  FSETP.GEU.AND P1, PT, R130, -126, PT ;  /* 0xc2fc00008200780b */ /* 0x000fe20003f2e000 */
[----:B------:R-:W-:Y:S01]  /*56e0*/  FMUL R98, R98, 1.4426950216293334961 ;  /* 0x3fb8aa3b62627820 */ /* 0x000fe20000400000 */
[----:B------:R-:W-:-:S11]  /*56f0*/  FADD R133, R92, R103 ;  /* 0x000000675c857221 */ /* 0x000fd60000000000 */
[----:B------:R-:W-:-:S04]  /*5700*/  @!P1 FMUL R130, R130, 0.5 ;  /* 0x3f00000082829820 */ /* 0x000fc80000400000 */
[----:B------:R-:W0:Y:S02]  /*5710*/  MUFU.EX2 R93, R130 ;  /* 0x00000082005d7308 */ /* 0x000e240000000800 */
[----:B0-----:R-:W-:Y:S01]  /*5720*/  @!P1 FMUL R93, R93, R93 ;  /* 0x0000005d5d5d9220 */ /* 0x001fe20000400000 */
[----:B------:R-:W-:-:S13]  /*5730*/  FSETP.GEU.AND P1, PT, R132, -126, PT ;  /* 0xc2fc00008400780b */ /* 0x000fda0003f2e000 */
        /* <DEDUP_REMOVED lines=11> */
[----:B------:R0:W1:Y:S02]  /*57f0*/  MUFU.EX2 R101, R97 ;  /* 0x0000006100657308 */ /* 0x0000640000000800 */
[----:B0-----:R-:W-:Y:S01]  /*5800*/  FMUL R97, R118, 1.4426950216293334961 ;  /* 0x3fb8aa3b76617820 */ /* 0x001fe20000400000 */
[----:B-1----:R-:W-:Y:S01]  /*5810*/  @!P1 FMUL R101, R101, R101 ;  /* 0x0000006565659220 */ /* 0x002fe20000400000 */
[----:B------:R-:W-:-:S03]  /*5820*/  FSETP.GEU.AND P1, PT, R96, -126, PT ;  /* 0xc2fc00006000780b */ /* 0x000fc60003f2e000 */
[----:B------:R-:W-:-:S05]  /*5830*/  FADD R130, R101, R130 ;  /* 0x0000008265827221 */ /* 0x000fca0000000000 */
[----:B------:R-:W0:Y:S05]  /*5840*/  SHFL.BFLY PT, R135, R130, 0x2, 0x1f ;  /* 0x0c401f0082877f89 */ /* 0x000e2a00000e0000 */
[----:B------:R-:W-:-:S04]  /*5850*/  @!P1 FMUL R96, R96, 0.5 ;  /* 0x3f00000060609820 */ /* 0x000fc80000400000 */
[----:B------:R1:W2:Y:S02]  /*5860*/  MUFU.EX2 R95, R96 ;  /* 0x00000060005f7308 */ /* 0x0002a40000000800 */
[----:B-1----:R-:W-:Y:S01]  /*5870*/  FMUL R96, R116, 1.4426950216293334961 ;  /* 0x3fb8aa3b74607820 */ /* 0x002fe20000400000 */
[----:B--2---:R-:W-:Y:S01]  /*5880*/  @!P1 FMUL R95, R95, R95 ;  /* 0x0000005f5f5f9220 */ /* 0x004fe20000400000 */
[----:B------:R-:W-:Y:S01]  /*5890*/  FSETP.GEU.AND P1, PT, R98, -126, PT ;  /* 0xc2fc00006200780b */ /* 0x000fe20003f2e000 */
[----:B0-----:R-:W-:-:S05]  /*58a0*/  FADD R119, R130, R135 ;  /* 0x0000008782777221 */ /* 0x001fca0000000000 */
[----:B------:R-:W-:Y:S07]  /*58b0*/  SHFL.BFLY PT, R134, R119, 0x1, 0x1f ;  /* 0x0c201f0077867f89 */ /* 0x000fee00000e0000 */
[----:B------:R-:W-:-:S04]  /*58c0*/  @!P1 FMUL R98, R98, 0.5 ;  /* 0x3f00000062629820 */ /* 0x000fc80000400000 */
[----:B------:R0:W1:Y:S02]  /*58d0*/  MUFU.EX2 R100, R98 ;  /* 0x0000006200647308 */ /* 0x0000640000000800 */
[----:B0-----:R-:W-:Y:S01]  /*58e0*/  FMUL R98, R115, 1.4426950216293334961 ;  /* 0x3fb8aa3b73627820 */ /* 0x001fe20000400000 */
[----:B-1----:R-:W-:Y:S01]  /*58f0*/  @!P1 FMUL R100, R100, R100 ;  /* 0x0000006464649220 */ /* 0x002fe20000400000 */
[----:B------:R-:W-:-:S13]  /*5900*/  FSETP.GEU.AND P1, PT, R97, -126, PT ;  /* 0xc2fc00006100780b */ /* 0x000fda0003f2e000 */
[----:B------:R-:W-:-:S04]  /*5910*/  @!P1 FMUL R97, R97, 0.5 ;  /* 0x3f00000061619820 */ /* 0x000fc80000400000 */
[----:B------:R0:W1:Y:S02]  /*5920*/  MUFU.EX2 R118, R97 ;  /* 0x0000006100767308 */ /* 0x0000640000000800 */
[----:B0-----:R-:W-:Y:S01]  /*5930*/  FADD R97, R106, R89 ;  /* 0x000000596a617221 */ /* 0x001fe20000000000 */
[----:B-1----:R-:W-:Y:S01]  /*5940*/  @!P1 FMUL R118, R118, R118 ;  /* 0x0000007676769220 */ /* 0x002fe20000400000 */
        /* <DEDUP_REMOVED lines=15> */
[----:B------:R0:W1:Y:S01]  /*5a40*/  MUFU.EX2 R116, R96 ;  /* 0x0000006000747308 */ /* 0x0000620000000800 */
[-C--:B------:R-:W-:Y:S01]  /*5a50*/  FMUL R81, R81, R118.reuse ;  /* 0x0000007651517220 */ /* 0x080fe20000400000 */
[-C--:B------:R-:W-:Y:S01]  /*5a60*/  FMUL R84, R84, R118.reuse ;  /* 0x0000007654547220 */ /* 0x080fe20000400000 */
[----:B------:R-:W-:Y:S01]  /*5a70*/  FMUL R85, R85, R118 ;  /* 0x0000007655557220 */ /* 0x000fe20000400000 */
[----:B0-----:R-:W-:-:S04]  /*5a80*/  FADD R96, R88, R107 ;  /* 0x0000006b58607221 */ /* 0x001fc80000000000 */
[----:B------:R-:W-:Y:S01]  /*5a90*/  FADD R99, R105, R96 ;  /* 0x0000006069637221 */ /* 0x000fe20000000000 */
[----:B------:R-:W-:Y:S01]  /*5aa0*/  FADD R96, R104, R97 ;  /* 0x0000006168607221 */ /* 0x000fe20000000000 */
[----:B-1----:R-:W-:Y:S01]  /*5ab0*/  @!P1 FMUL R116, R116, R116 ;  /* 0x0000007474749220 */ /* 0x002fe20000400000 */
[----:B------:R-:W-:Y:S01]  /*5ac0*/  FSETP.GEU.AND P1, PT, R98, -126, PT ;  /* 0xc2fc00006200780b */ /* 0x000fe20003f2e000 */
[----:B------:R-:W-:Y:S01]  /*5ad0*/  FADD R99, R90, R99 ;  /* 0x000000635a637221 */ /* 0x000fe20000000000 */
[----:B------:R-:W-:Y:S01]  /*5ae0*/  FADD R96, R91, R96 ;  /* 0x000000605b607221 */ /* 0x000fe20000000000 */
[-C--:B------:R-:W-:Y:S01]  /*5af0*/  FMUL R58, R58, R116.reuse ;  /* 0x000000743a3a7220 */ /* 0x080fe20000400000 */
[-C--:B------:R-:W-:Y:S01]  /*5b00*/  FMUL R59, R59, R116.reuse ;  /* 0x000000743b3b7220 */ /* 0x080fe20000400000 */
[-C--:B------:R-:W-:Y:S01]  /*5b10*/  FMUL R62, R62, R116.reuse ;  /* 0x000000743e3e7220 */ /* 0x080fe20000400000 */
[-C--:B------:R-:W-:Y:S01]  /*5b20*/  FMUL R63, R63, R116.reuse ;  /* 0x000000743f3f7220 */ /* 0x080fe20000400000 */
[----:B------:R-:W0:Y:S01]  /*5b30*/  SHFL.BFLY PT, R133, R96, 0x2, 0x1f ;  /* 0x0c401f0060857f89 */ /* 0x000e2200000e0000 */
        /* <DEDUP_REMOVED lines=9> */
[----:B------:R1:W2:Y:S01]  /*5bd0*/  MUFU.EX2 R115, R98 ;  /* 0x0000006200737308 */ /* 0x0002a20000000800 */
[-C--:B------:R-:W-:Y:S01]  /*5be0*/  FMUL R82, R82, R116.reuse ;  /* 0x0000007452527220 */ /* 0x080fe20000400000 */
[-C--:B------:R-:W-:Y:S01]  /*5bf0*/  FMUL R83, R83, R116.reuse ;  /* 0x0000007453537220 */ /* 0x080fe20000400000 */
[-C--:B------:R-:W-:Y:S01]  /*5c00*/  FMUL R86, R86, R116.reuse ;  /* 0x0000007456567220 */ /* 0x080fe20000400000 */
[----:B------:R-:W-:Y:S01]  /*5c10*/  FMUL R87, R87, R116 ;  /* 0x0000007457577220 */ /* 0x000fe20000400000 */
[----:B-1----:R-:W-:-:S04]  /*5c20*/  FADD R98, R93, R102 ;  /* 0x000000665d627221 */ /* 0x002fc80000000000 */
[----:B------:R-:W-:Y:S01]  /*5c30*/  FADD R97, R95, R98 ;  /* 0x000000625f617221 */ /* 0x000fe20000000000 */
[----:B0-----:R-:W-:Y:S01]  /*5c40*/  FADD R126, R96, R133 ;  /* 0x00000085607e7221 */ /* 0x001fe20000000000 */
[----:B--2---:R-:W-:Y:S01]  /*5c50*/  @!P1 FMUL R115, R115, R115 ;  /* 0x0000007373739220 */ /* 0x004fe20000400000 */
[----:B------:R-:W-:Y:S01]  /*5c60*/  FSETP.GEU.AND P1, PT, R132, -126, PT ;  /* 0xc2fc00008400780b */ /* 0x000fe20003f2e000 */
[----:B------:R-:W-:Y:S01]  /*5c70*/  FADD R97, R100, R97 ;  /* 0x0000006164617221 */ /* 0x000fe20000000000 */
[----:B------:R-:W0:Y:S01]  /*5c80*/  SHFL.BFLY PT, R98, R99, 0x2, 0x1f ;  /* 0x0c401f0063627f89 */ /* 0x000e2200000e0000 */
        /* <DEDUP_REMOVED lines=19> */
[----:B-1----:R-:W1:Y:S01]  /*5dc0*/  SHFL.BFLY PT, R132, R97, 0x2, 0x1f ;  /* 0x0c401f0061847f89 */ /* 0x002e6200000e0000 */
[----:B0-----:R-:W-:Y:S01]  /*5dd0*/  FADD R123, R99, R98 ;  /* 0x00000062637b7221 */ /* 0x001fe20000000000 */
[----:B--2---:R-:W-:-:S04]  /*5de0*/  @!P1 FMUL R114, R114, R114 ;  /* 0x0000007272729220 */ /* 0x004fc80000400000 */
        /* <DEDUP_REMOVED lines=14> */
[----:B-1----:R-:W-:Y:S01]  /*5ed0*/  FADD R120, R97, R132 ;  /* 0x0000008461787221 */ /* 0x002fe20000000000 */
[-C--:B------:R-:W-:Y:S01]  /*5ee0*/  FMUL R54, R54, R114.reuse ;  /* 0x0000007236367220 */ /* 0x080fe20000400000 */
[----:B------:R0:W1:Y:S01]  /*5ef0*/  SHFL.BFLY PT, R132, R123, 0x1, 0x1f ;  /* 0x0c201f007b847f89 */ /* 0x00006200000e0000 */
[----:B------:R-:W-:-:S03]  /*5f00*/  FMUL R55, R55, R114 ;  /* 0x0000007237377220 */ /* 0x000fc60000400000 */
[----:B------:R0:W2:Y:S01]  /*5f10*/  SHFL.BFLY PT, R135, R120, 0x1, 0x1f ;  /* 0x0c201f0078877f89 */ /* 0x0000a200000e0000 */
[----:B------:R-:W-:Y:S05]  /*5f20*/  @!P0 BRA `(.L_x_17) ;  /* 0x0000000000f08947 */ /* 0x000fea0003800000 */
[----:B------:R-:W-:Y:S01]  /*5f30*/  IADD3 R99, R177, 0x20, RZ ;  /* 0x00000020b1637810 */ /* 0x000fe20007ffe0ff */
[----:B------:R-:W-:Y:S01]  /*5f40*/  IMAD.WIDE R96, R125, 0x2, R190 ;  /* 0x000000027d607825 */ /* 0x000fe200078e02be */
[----:B------:R-:W-:Y:S02]  /*5f50*/  PRMT R98, RZ, 0x7610, R98 ;  /* 0x00007610ff627816 */ /* 0x000fe40000000062 */
[----:B------:R-:W-:-:S13]  /*5f60*/  ISETP.GE.AND P0, PT, R99, R162, PT ;  /* 0x000000a26300720c */ /* 0x000fda0003f06270 */
[----:B------:R-:W3:Y:S01]  /*5f70*/  @!P0 LDG.E.U16 R98, desc[UR52][R96.64] ;  /* 0x0000003460628981 */ /* 0x000ee2000c1e1500 */
[----:B------:R-:W-:Y:S02]  /*5f80*/  IADD3 R125, R177, 0x22, RZ ;  /* 0x00000022b17d7810 */ /* 0x000fe40007ffe0ff */
[----:B------:R-:W-:Y:S02]  /*5f90*/  IADD3 R99, R158, R124, RZ ;  /* 0x0000007c9e637210 */ /* 0x000fe40007ffe0ff */
[----:B------:R-:W-:Y:S02]  /*5fa0*/  PRMT R130, RZ, 0x7610, R130 ;  /* 0x00007610ff827816 */ /* 0x000fe40000000082 */
[----:B---3--:R-:W-:Y:S01]  /*5fb0*/  SEL R136, R98, RZ, !P0 ;  /* 0x000000ff62887207 */ /* 0x008fe20004000000 */
[----:B------:R-:W-:Y:S01]  /*5fc0*/  IMAD.WIDE R98, R99, 0x2, R190 ;  /* 0x0000000263627825 */ /* 0x000fe200078e02be */
[----:B------:R-:W-:-:S13]  /*5fd0*/  ISETP.GE.AND P0, PT, R125, R162, PT ;  /* 0x000000a27d00720c */ /* 0x000fda0003f06270 */
        /* <DEDUP_REMOVED lines=42> */
[----:B------:R3:W4:Y:S01]  /*6280*/  @!P0 LDG.E.U16 R124, desc[UR52][R98.64] ;  /* 0x00000034627c8981 */ /* 0x000722000c1e1500 */
[----:B------:R-:W-:Y:S02]  /*6290*/  PRMT R97, R138, 0x5410, R139 ;  /* 0x000054108a617816 */ /* 0x000fe4000000008b */
[----:B------:R-:W-:Y:S02]  /*62a0*/  PRMT R96, R136, 0x5410, R137 ;  /* 0x0000541088607816 */ /* 0x000fe40000000089 */
[----:B---3--:R-:W-:Y:S02]  /*62b0*/  PRMT R98, R140, 0x5410, R141 ;  /* 0x000054108c627816 */ /* 0x008fe4000000008d */
[----:B----4-:R-:W-:-:S04]  /*62c0*/  SEL R124, R124, RZ, !P0 ;  /* 0x000000ff7c7c7207 */ /* 0x010fc80004000000 */
[----:B------:R-:W-:Y:S01]  /*62d0*/  PRMT R99, R143, 0x5410, R124 ;  /* 0x000054108f637816 */ /* 0x000fe2000000007c */
[----:B------:R-:W-:Y:S06]  /*62e0*/  BRA `(.L_x_18) ;  /* 0x0000000000087947 */ /* 0x000fec0003800000 */
.L_x_17:
[----:B------:R-:W-:-:S06]  /*62f0*/  IMAD.WIDE R96, R125, 0x2, R190 ;  /* 0x000000027d607825 */ /* 0x000fcc00078e02be */
[----:B------:R-:W5:Y:S02]  /*6300*/  LDG.E.128 R96, desc[UR52][R96.64] ;  /* 0x0000003460607981 */ /* 0x000f64000c1e1d00 */
.L_x_18:
[----:B------:R-:W-:Y:S06]  /*6310*/  BAR.SYNC.DEFER_BLOCKING 0x0 ;  /* 0x0000000000007b1d */ /* 0x000fec0000010000 */
[----:B-----5:R3:W-:Y:S01]  /*6320*/  STS.128 [R169+UR7+0x4000], R96 ;  /* 0x00400060a9007988 */ /* 0x0207e20008000c07 */
[----:B------:R4:W-:Y:S06]  /*6330*/  MEMBAR.ALL.CTA ;  /* 0x0000000000007992 */ /* 0x0009ec0000008000 */
[----:B----4-:R-:W4:Y:S02]  /*6340*/  FENCE.VIEW.ASYNC.S ;  /* 0x00000000000073c6 */ /* 0x010f240000000000 */
[----:B----4-:R-:W-:Y:S06]  /*6350*/  BAR.SYNC.DEFER_BLOCKING 0x0 ;  /* 0x0000000000007b1d */ /* 0x010fec0000010000 */
[----:B------:R-:W4:Y:S01]  /*6360*/  LDG.E R124, desc[UR52][R186.64+0xc] ;  /* 0x00000c34ba7c7981 */ /* 0x000f22000c1e1900 */
[----:B------:R-:W-:Y:S01]  /*6370*/  F2FP.BF16.F32.PACK_AB R88, R107, R88 ;  /* 0x000000586b58723e */ /* 0x000fe200000010ff */
[----:B------:R-:W-:Y:S01]  /*6380*/  UMOV UR34, UR14 ;  /* 0x0000000e00227c82 */ /* 0x000fe20008000000 */
[----:B------:R-:W-:Y:S01]  /*6390*/  F2FP.BF16.F32.PACK_AB R89, R89, R106 ;  /* 0x0000006a5959723e */ /* 0x000fe200000010ff */
[----:B------:R-:W-:Y:S01]  /*63a0*/  UMOV UR35, UR15 ;  /* 0x0000000f00237c82 */ /* 0x000fe20008000000 */
[----:B------:R-:W-:Y:S01]  /*63b0*/  F2FP.BF16.F32.PACK_AB R90, R90, R105 ;  /* 0x000000695a5a723e */ /* 0x000fe200000010ff */
[----:B------:R-:W-:Y:S01]  /*63c0*/  UIADD3 UR6, UR6, 0x40, URZ ;  /* 0x0000004006067890 */ /* 0x000fe2000fffe03f */
[----:B------:R-:W-:Y:S01]  /*63d0*/  F2FP.BF16.F32.PACK_AB R91, R91, R104 ;  /* 0x000000685b5b723e */ /* 0x000fe200000010ff */
[----:B------:R-:W-:Y:S01]  /*63e0*/  FFMA R127, R108, R19, R127 ;  /* 0x000000136c7f7223 */ /* 0x000fe2000000007f */
[----:B------:R-:W-:Y:S01]  /*63f0*/  F2FP.BF16.F32.PACK_AB R92, R103, R92 ;  /* 0x0000005c675c723e */ /* 0x000fe200000010ff */
[----:B------:R-:W-:Y:S01]  /*6400*/  FADD R108, R119, R134 ;  /* 0x00000086776c7221 */ /* 0x000fe20000000000 */
[----:B------:R-:W-:Y:S01]  /*6410*/  F2FP.BF16.F32.PACK_AB R93, R102, R93 ;  /* 0x0000005d665d723e */ /* 0x000fe200000010ff */
[----:B------:R-:W-:Y:S01]  /*6420*/  FFMA R209, R111, R22, R128 ;  /* 0x000000166fd17223 */ /* 0x000fe20000000080 */
[----:B------:R-:W-:Y:S01]  /*6430*/  F2FP.BF16.F32.PACK_AB R94, R101, R94 ;  /* 0x0000005e655e723e */ /* 0x000fe200000010ff */
[----:B------:R-:W-:Y:S01]  /*6440*/  FFMA R129, R110, R21, R129 ;  /* 0x000000156e817223 */ /* 0x000fe20000000081 */
[----:B------:R-:W-:Y:S01]  /*6450*/  F2FP.BF16.F32.PACK_AB R95, R100, R95 ;  /* 0x0000005f645f723e */ /* 0x000fe200000010ff */
[----:B------:R-:W-:Y:S01]  /*6460*/  FFMA R122, R109, R20, R122 ;  /* 0x000000146d7a7223 */ /* 0x000fe2000000007a */
[----:B------:R-:W-:Y:S01]  /*6470*/  ISETP.LT.AND P0, PT, R162, UR6, PT ;  /* 0x00000006a2007c0c */ /* 0x000fe2000bf01270 */
[----:B------:R-:W-:Y:S01]  /*6480*/  VIADD R119, R175, 0x30 ;  /* 0x00000030af777836 */ /* 0x000fe20000000000 */
[----:B------:R-:W-:Y:S01]  /*6490*/  WARPGROUP.ARRIVE ;  /* 0x00000000000079c5 */ /* 0x000fe20000000000 */
[----:B------:R-:W-:Y:S01]  /*64a0*/  IADD3 R125, R175, 0x31, RZ ;  /* 0x00000031af7d7810 */ /* 0x000fe20007ffe0ff */
[----:B01----:R-:W-:Y:S01]  /*64b0*/  FADD R123, R123, R132 ;  /* 0x000000847b7b7221 */ /* 0x003fe20000000000 */
[----:B------:R-:W-:Y:S01]  /*64c0*/  IADD3 R131, R175, 0x38, RZ ;  /* 0x00000038af837810 */ /* 0x000fe20007ffe0ff */
[----:B------:R-:W-:Y:S01]  /*64d0*/  FADD R111, R126, R133 ;  /* 0x000000857e6f7221 */ /* 0x000fe20000000000 */
[----:B--2---:R-:W-:Y:S01]  /*64e0*/  FADD R109, R120, R135 ;  /* 0x00000087786d7221 */ /* 0x004fe20000000000 */
[----:B------:R-:W-:Y:S04]  /*64f0*/  HGMMA.64x64x16.F32.BF16 R56, R88, gdesc[UR12], R56 ;  /* 0x00e0000c58387df0 */ /* 0x000fe80008701838 */
[----:B------:R-:W-:Y:S01]  /*6500*/  HGMMA.64x64x16.F32.BF16 R24, R92, gdesc[UR32], R24, gsb0 ;  /* 0x00e000205c187df0 */ /* 0x000fe20008001818 */
[----:B------:R-:W-:-:S02]  /*6510*/  IADD3 R175, R175, 0x39, RZ ;  /* 0x00000039afaf7810 */ /* 0x000fc40007ffe0ff */
[----:B------:R-:W-:Y:S02]  /*6520*/  WARPGROUP.DEPBAR.LE gsb0, 0x0 ;  /* 0x00008000000079c5 */ /* 0x000fe40000010000 */
[C---:B----4-:R-:W-:Y:S02]  /*6530*/  IMAD R19, R124.reuse, UR12, R23 ;  /* 0x0000000c7c137c24 */ /* 0x050fe4000f8e0217 */
[----:B------:R-:W-:-:S03]  /*6540*/  IMAD R105, R124, UR11, R168 ;  /* 0x0000000b7c697c24 */ /* 0x000fc6000f8e02a8 */
[----:B------:R-:W-:Y:S01]  /*6550*/  IADD3 R21, R161, R19, RZ ;  /* 0x00000013a1157210 */ /* 0x000fe20007ffe0ff */
[----:B---3--:R-:W-:Y:S06]  /*6560*/  @!P0 BRA `(.L_x_19) ;  /* 0x0000000000388947 */ /* 0x008fec0003800000 */
[----:B------:R-:W-:Y:S01]  /*6570*/  IADD3 R173, R173, 0x30, RZ ;  /* 0x00000030adad7810 */ /* 0x000fe20007ffe0ff */
[----:B------:R-:W-:Y:S01]  /*6580*/  BSSY B0, `(.L_x_20) ;  /* 0x0000007000007945 */ /* 0x000fe20003800000 */
[----:B------:R-:W-:Y:S01]  /*6590*/  IMAD.WIDE R188, R105, 0x2, R188 ;  /* 0x0000000269bc7825 */ /* 0x000fe200078e02bc */
[----:B------:R-:W-:Y:S02]  /*65a0*/  CS2R R88, SRZ ;  /* 0x0000000000587805 */ /* 0x000fe4000001ff00 */
[----:B------:R-:W-:Y:S02]  /*65b0*/  ISETP.GE.AND P1, PT, R173, R162, PT ;  /* 0x000000a2ad00720c */ /* 0x000fe40003f26270 */
[----:B------:R-:W-:-:S11]  /*65c0*/  CS2R R90, SRZ ;  /* 0x00000000005a7805 */ /* 0x000fd6000001ff00 */
[----:B------:R-:W-:Y:S05]  /*65d0*/  @P1 BRA `(.L_x_21) ;  /* 0x0000000000041947 */ /* 0x000fea0003800000 */
[----:B------:R0:W5:Y:S02]  /*65e0*/  LDG.E.128 R88, desc[UR52][R188.64] ;  /* 0x00000034bc587981 */ /* 0x000164000c1e1d00 */
.L_x_21:
[----:B------:R-:W-:Y:S05]  /*65f0*/  BSYNC B0 ;  /* 0x0000000000007941 */ /* 0x000fea0003800000 */
.L_x_20:
[----:B-----5:R-:W-:Y:S02]  /*6600*/  SEL R104, R88, RZ, !P1 ;  /* 0x000000ff58687207 */ /* 0x020fe40004800000 */
[----:B------:R-:W-:Y:S02]  /*6610*/  SEL R105, R89, RZ, !P1 ;  /* 0x000000ff59697207 */ /* 0x000fe40004800000 */
[----:B------:R-:W-:Y:S02]  /*6620*/  SEL R106, R90, RZ, !P1 ;  /* 0x000000ff5a6a7207 */ /* 0x000fe40004800000 */
[----:B------:R-:W-:Y:S01]  /*6630*/  SEL R107, R91, RZ, !P1 ;  /* 0x000000ff5b6b7207 */ /* 0x000fe20004800000 */
[----:B------:R-:W-:Y:S06]  /*6640*/  BRA `(.L_x_22) ;  /* 0x0000000000087947 */ /* 0x000fec0003800000 */
.L_x_19:
[----:B------:R-:W-:-:S06]  /*6650*/  IMAD.WIDE R104, R105, 0x2, R188 ;  /* 0x0000000269687825 */ /* 0x000fcc00078e02bc */
[----:B------:R-:W5:Y:S02]  /*6660*/  LDG.E.128 R104, desc[UR52][R104.64] ;  /* 0x0000003468687981 */ /* 0x000f64000c1e1d00 */
.L_x_22:
[----:B------:R-:W-:Y:S01]  /*6670*/  BAR.SYNC.DEFER_BLOCKING 0x0 ;  /* 0x0000000000007b1d */ /* 0x000fe20000010000 */
[----:B------:R-:W-:Y:S01]  /*6680*/  ISETP.GE.AND P1, PT, R119, R162, PT ;  /* 0x000000a27700720c */ /* 0x000fe20003f26270 */
[----:B------:R-:W-:Y:S01]  /*6690*/  FFMA R198, R116, R129, R111 ;  /* 0x0000008174c67223 */ /* 0x000fe2000000006f */
[----:B------:R-:W-:Y:S01]  /*66a0*/  FFMA R203, R115, R122, R108 ;  /* 0x0000007a73cb7223 */ /* 0x000fe2000000006c */
[----:B------:R-:W-:Y:S01]  /*66b0*/  FFMA R204, R114, R127, R109 ;  /* 0x0000007f72cc7223 */ /* 0x000fe2000000006d */
[----:B------:R-:W-:Y:S01]  /*66c0*/  FFMA R209, R118, R209, R123 ;  /* 0x000000d176d17223 */ /* 0x000fe2000000007b */
[----:B------:R-:W-:Y:S01]  /*66d0*/  UMOV UR35, URZ ;  /* 0x0000003f00237c82 */ /* 0x000fe20008000000 */
[----:B------:R-:W1:Y:S04]  /*66e0*/  SHFL.IDX PT, R20, R2, RZ, 0x1f ;  /* 0x00001fff02147589 */ /* 0x000e6800000e0000 */
[----:B-----5:R2:W-:Y:S01]  /*66f0*/  STS.128 [R3+0x4000], R104 ;  /* 0x0040006803007388 */ /* 0x0205e20000000c00 */
[----:B------:R3:W-:Y:S06]  /*6700*/  MEMBAR.ALL.CTA ;  /* 0x0000000000007992 */ /* 0x0007ec0000008000 */
[----:B---3--:R-:W3:Y:S01]  /*6710*/  FENCE.VIEW.ASYNC.S ;  /* 0x00000000000073c6 */ /* 0x008ee20000000000 */
[----:B-1----:R-:W-:-:S13]  /*6720*/  R2UR UR13, R20 ;  /* 0x00000000140d72ca */ /* 0x002fda00000e0000 */
[----:B------:R-:W-:-:S04]  /*6730*/  USHF.L.U32 UR13, UR13, 0x7, URZ ;  /* 0x000000070d0d7899 */ /* 0x000fc8000800063f */
[----:B------:R-:W-:Y:S01]  /*6740*/  ULOP3.LUT UR34, UR13, 0x180, URZ, 0xc0, !UPT ;  /* 0x000001800d227892 */ /* 0x000fe2000f8ec03f */
[----:B---3--:R-:W-:Y:S03]  /*6750*/  BAR.SYNC.DEFER_BLOCKING 0x0 ;  /* 0x0000000000007b1d */ /* 0x008fe60000010000 */
        /* <DEDUP_REMOVED lines=18> */
[----:B--2---:R-:W-:Y:S02]  /*6880*/  FSEL R105, R96, -INF , !P1 ;  /* 0xff80000060697808 */ /* 0x004fe40004800000 */
[----:B------:R-:W-:Y:S02]  /*6890*/  FSEL R98, R98, -INF , !P1 ;  /* 0xff80000062627808 */ /* 0x000fe40004800000 */
[----:B------:R-:W-:Y:S02]  /*68a0*/  FSEL R88, R88, -INF , !P1 ;  /* 0xff80000058587808 */ /* 0x000fe40004800000 */
[----:B------:R-:W-:Y:S02]  /*68b0*/  FSEL R96, R90, -INF , !P1 ;  /* 0xff8000005a607808 */ /* 0x000fe40004800000 */
[----:B------:R-:W-:-:S04]  /*68c0*/  ISETP.GE.AND P1, PT, R125, R162, PT ;  /* 0x000000a27d00720c */ /* 0x000fc80003f26270 */
[----:B------:R-:W-:Y:S02]  /*68d0*/  FSEL R97, R97, -INF , !P1 ;  /* 0xff80000061617808 */ /* 0x000fe40004800000 */
[----:B------:R-:W-:Y:S01]  /*68e0*/  FSEL R20, R99, -INF , !P1 ;  /* 0xff80000063147808 */ /* 0x000fe20004800000 */
[----:B------:R-:W-:Y:S01]  /*68f0*/  FMUL R99, R105, UR9 ;  /* 0x0000000969637c20 */ /* 0x000fe20008400000 */
[----:B------:R-:W-:Y:S02]  /*6900*/  FSEL R90, R89, -INF , !P1 ;  /* 0xff800000595a7808 */ /* 0x000fe40004800000 */
[----:B------:R-:W-:Y:S02]  /*6910*/  FSEL R91, R91, -INF , !P1 ;  /* 0xff8000005b5b7808 */ /* 0x000fe40004800000 */
[----:B------:R-:W-:-:S04]  /*6920*/  ISETP.GE.AND P1, PT, R131, R162, PT ;  /* 0x000000a28300720c */ /* 0x000fc80003f26270 */
[----:B------:R-:W-:Y:S01]  /*6930*/  FSEL R89, R100, -INF , !P1 ;  /* 0xff80000064597808 */ /* 0x000fe20004800000 */
[----:B------:R-:W-:Y:S01]  /*6940*/  FMUL R100, R97, UR9 ;  /* 0x0000000961647c20 */ /* 0x000fe20008400000 */
[----:B------:R-:W-:Y:S02]  /*6950*/  FSEL R102, R102, -INF , !P1 ;  /* 0xff80000066667808 */ /* 0x000fe40004800000 */
[----:B------:R-:W-:Y:S02]  /*6960*/  FSEL R92, R92, -INF , !P1 ;  /* 0xff8000005c5c7808 */ /* 0x000fe40004800000 */
[----:B------:R-:W-:Y:S02]  /*6970*/  FSEL R94, R94, -INF , !P1 ;  /* 0xff8000005e5e7808 */ /* 0x000fe40004800000 */
[----:B------:R-:W-:Y:S02]  /*6980*/  ISETP.GE.AND P1, PT, R175, R162, PT ;  /* 0x000000a2af00720c */ /* 0x000fe40003f26270 */
[----:B------:R-:W-:-:S02]  /*6990*/  FMNMX R100, R99, R100, !PT ;  /* 0x0000006463647209 */ /* 0x000fc40007800000 */
[----:B------:R-:W-:Y:S02]  /*69a0*/  FSEL R101, R101, -INF , !P1 ;  /* 0xff80000065657808 */ /* 0x000fe40004800000 */
[----:B------:R-:W-:Y:S01]  /*69b0*/  FSEL R22, R103, -INF , !P1 ;  /* 0xff80000067167808 */ /* 0x000fe20004800000 */
[----:B------:R-:W-:Y:S01]  /*69c0*/  FMUL R103, R89, UR9 ;  /* 0x0000000959677c20 */ /* 0x000fe20008400000 */
[----:B------:R-:W-:Y:S01]  /*69d0*/  FSEL R93, R93, -INF , !P1 ;  /* 0xff8000005d5d7808 */ /* 0x000fe20004800000 */
[----:B------:R-:W-:Y:S01]  /*69e0*/  FMUL R99, R101, UR9 ;  /* 0x0000000965637c20 */ /* 0x000fe20008400000 */
[----:B------:R-:W-:Y:S02]  /*69f0*/  FSEL R95, R95, -INF , !P1 ;  /* 0xff8000005f5f7808 */ /* 0x000fe40004800000 */
[----:B------:R-:W-:-:S04]  /*6a00*/  FMNMX R100, R103, R100, !PT ;  /* 0x0000006467647209 */ /* 0x000fc80007800000 */
[----:B------:R-:W-:-:S05]  /*6a10*/  FMNMX R99, R99, R100, !PT ;  /* 0x0000006463637209 */ /* 0x000fca0007800000 */
[----:B------:R-:W1:Y:S02]  /*6a20*/  SHFL.BFLY PT, R100, R99, 0x2, 0x1f ;  /* 0x0c401f0063647f89 */ /* 0x000e6400000e0000 */
[----:B-1----:R-:W-:Y:S01]  /*6a30*/  FMNMX R100, R99, R100, !PT ;  /* 0x0000006463647209 */ /* 0x002fe20007800000 */
[----:B------:R-:W-:-:S04]  /*6a40*/  FMUL R99, R102, UR9 ;  /* 0x0000000966637c20 */ /* 0x000fc80008400000 */
[----:B------:R-:W1:Y:S02]  /*6a50*/  SHFL.BFLY PT, R103, R100, 0x1, 0x1f ;  /* 0x0c201f0064677f89 */ /* 0x000e6400000e0000 */
[----:B-1----:R-:W-:Y:S01]  /*6a60*/  FMNMX R176, R100, R103, !PT ;  /* 0x0000006764b07209 */ /* 0x002fe20007800000 */
        /* <DEDUP_REMOVED lines=14> */
[----:B------:R-:W-:Y:S01]  /*6b50*/  FSETP.GEU.AND P1, PT, R105, -126, PT ;  /* 0xc2fc00006900780b */ /* 0x000fe20003f2e000 */
[----:B------:R-:W-:Y:S01]  /*6b60*/  FMUL R121, R121, 1.4426950216293334961 ;  /* 0x3fb8aa3b79797820 */ /* 0x000fe20000400000 */
[----:B------:R-:W-:-:S04]  /*6b70*/  FMNMX R100, R99, R100, !PT ;  /* 0x0000006463647209 */ /* 0x000fc80007800000 */
[----:B------:R-:W-:-:S05]  /*6b80*/  FMNMX R97, R97, R100, !PT ;  /* 0x0000006461617209 */ /* 0x000fca0007800000 */
[----:B------:R-:W1:Y:S02]  /*6b90*/  SHFL.BFLY PT, R100, R97, 0x2, 0x1f ;  /* 0x0c401f0061647f89 */ /* 0x000e6400000e0000 */
[----:B------:R-:W-:-:S04]  /*6ba0*/  @!P1 FMUL R105, R105, 0.5 ;  /* 0x3f00000069699820 */ /* 0x000fc80000400000 */
[----:B------:R-:W2:Y:S02]  /*6bb0*/  MUFU.EX2 R201, R105 ;  /* 0x0000006900c97308 */ /* 0x000ea40000000800 */
[----:B--2---:R-:W-:Y:S01]  /*6bc0*/  @!P1 FMUL R201, R201, R201 ;  /* 0x000000c9c9c99220 */ /* 0x004fe20000400000 */
[----:B------:R-:W-:Y:S02]  /*6bd0*/  FSETP.GEU.AND P1, PT, R103, -126, PT ;  /* 0xc2fc00006700780b */ /* 0x000fe40003f2e000 */
[----:B-1----:R-:W-:-:S05]  /*6be0*/  FMNMX R100, R97, R100, !PT ;  /* 0x0000006461647209 */ /* 0x002fca0007800000 */
[----:B------:R-:W1:Y:S06]  /*6bf0*/  SHFL.BFLY PT, R99, R100, 0x1, 0x1f ;  /* 0x0c201f0064637f89 */ /* 0x000e6c00000e0000 */
[----:B------:R-:W-:-:S04]  /*6c00*/  @!P1 FMUL R103, R103, 0.5 ;  /* 0x3f00000067679820 */ /* 0x000fc80000400000 */
[----:B------:R-:W2:Y:S01]  /*6c10*/  MUFU.EX2 R202, R103 ;  /* 0x0000006700ca7308 */ /* 0x000ea20000000800 */
[----:B-1----:R-:W-:Y:S01]  /*6c20*/  FMNMX R104, R100, R99, !PT ;  /* 0x0000006364687209 */ /* 0x002fe20007800000 */
        /* <DEDUP_REMOVED lines=9> */
[----:B------:R-:W-:Y:S01]  /*6cc0*/  FMUL R22, R92, UR9 ;  /* 0x000000095c167c20 */ /* 0x000fe20008400000 */
[----:B------:R-:W-:Y:S01]  /*6cd0*/  FMUL R102, R102, 1.4426950216293334961 ;  /* 0x3fb8aa3b66667820 */ /* 0x000fe20000400000 */
[----:B------:R-:W-:Y:S01]  /*6ce0*/  FSETP.GEU.AND P1, PT, R98, -126, PT ;  /* 0xc2fc00006200780b */ /* 0x000fe20003f2e000 */
[----:B------:R-:W-:-:S04]  /*6cf0*/  FADD R117, R117, -R179 ;  /* 0x800000b375757221 */ /* 0x000fc80000000000 */
[----:B------:R-:W-:-:S08]  /*6d00*/  FMUL R117, R117, 1.4426950216293334961 ;  /* 0x3fb8aa3b75757820 */ /* 0x000fd00000400000 */
[----:B------:R-:W-:-:S04]  /*6d10*/  @!P1 FMUL R98, R98, 0.5 ;  /* 0x3f00000062629820 */ /* 0x000fc80000400000 */
[----:B------:R-:W1:Y:S02]  /*6d20*/  MUFU.EX2 R199, R98 ;  /* 0x0000006200c77308 */ /* 0x000e640000000800 */
[----:B-1----:R-:W-:Y:S01]  /*6d30*/  @!P1 FMUL R199, R199, R199 ;  /* 0x000000c7c7c79220 */ /* 0x002fe20000400000 */
[----:B------:R-:W-:-:S13]  /*6d40*/  FSETP.GEU.AND P1, PT, R20, -126, PT ;  /* 0xc2fc00001400780b */ /* 0x000fda0003f2e000 */
[----:B------:R-:W-:-:S04]  /*6d50*/  @!P1 FMUL R20, R20, 0.5 ;  /* 0x3f00000014149820 */ /* 0x000fc80000400000 */
[----:B------:R1:W2:Y:S02]  /*6d60*/  MUFU.EX2 R200, R20 ;  /* 0x0000001400c87308 */ /* 0x0002a40000000800 */
[----:B-1----:R-:W-:Y:S01]  /*6d70*/  FMUL R20, R88, UR9 ;  /* 0x0000000958147c20 */ /* 0x002fe20008400000 */
[----:B--2---:R-:W-:Y:S01]  /*6d80*/  @!P1 FMUL R200, R200, R200 ;  /* 0x000000c8c8c89220 */ /* 0x004fe20000400000 */
[----:B------:R-:W-:-:S13]  /*6d90*/  FSETP.GEU.AND P1, PT, R89, -126, PT ;  /* 0xc2fc00005900780b */ /* 0x000fda0003f2e000 */
[----:B------:R-:W-:-:S04]  /*6da0*/  @!P1 FMUL R89, R89, 0.5 ;  /* 0x3f00000059599820 */ /* 0x000fc80000400000 */
[----:B------:R1:W2:Y:S02]  /*6db0*/  MUFU.EX2 R196, R89 ;  /* 0x0000005900c47308 */ /* 0x0002a40000000800 */
[----:B-1----:R-:W-:-:S05]  /*6dc0*/  FMUL R89, R90, UR9 ;  /* 0x000000095a597c20 */ /* 0x002fca0008400000 */
[----:B------:R-:W-:Y:S01]  /*6dd0*/  FMNMX R89, R20, R89, !PT ;  /* 0x0000005914597209 */ /* 0x000fe20007800000 */
[----:B--2---:R-:W-:Y:S01]  /*6de0*/  @!P1 FMUL R196, R196, R196 ;  /* 0x000000c4c4c49220 */ /* 0x004fe20000400000 */
[----:B------:R-:W-:Y:S01]  /*6df0*/  FSETP.GEU.AND P1, PT, R101, -126, PT ;  /* 0xc2fc00006500780b */ /* 0x000fe20003f2e000 */
[----:B------:R-:W-:Y:S01]  /*6e00*/  FMUL R20, R93, UR9 ;  /* 0x000000095d147c20 */ /* 0x000fe20008400000 */
[----:B------:R-:W-:-:S04]  /*6e10*/  FMNMX R89, R22, R89, !PT ;  /* 0x0000005916597209 */ /* 0x000fc80007800000 */
[----:B------:R-:W-:-:S05]  /*6e20*/  FMNMX R20, R20, R89, !PT ;  /* 0x0000005914147209 */ /* 0x000fca0007800000 */
[----:B------:R-:W1:Y:S02]  /*6e30*/  SHFL.BFLY PT, R89, R20, 0x2, 0x1f ;  /* 0x0c401f0014597f89 */ /* 0x000e6400000e0000 */
[----:B------:R-:W-:-:S04]  /*6e40*/  @!P1 FMUL R101, R101, 0.5 ;  /* 0x3f00000065659820 */ /* 0x000fc80000400000 */
[----:B------:R-:W2:Y:S02]  /*6e50*/  MUFU.EX2 R197, R101 ;  /* 0x0000006500c57308 */ /* 0x000ea40000000800 */
[----:B--2---:R-:W-:Y:S01]  /*6e60*/  @!P1 FMUL R197, R197, R197 ;  /* 0x000000c5c5c59220 */ /* 0x004fe20000400000 */
[----:B------:R-:W-:Y:S02]  /*6e70*/  FSETP.GEU.AND P1, PT, R102, -126, PT ;  /* 0xc2fc00006600780b */ /* 0x000fe40003f2e000 */
[----:B-1----:R-:W-:Y:S01]  /*6e80*/  FMNMX R89, R20, R89, !PT ;  /* 0x0000005914597209 */ /* 0x002fe20007800000 */
[----:B------:R-:W-:-:S04]  /*6e90*/  FMUL R20, R96, UR9 ;  /* 0x0000000960147c20 */ /* 0x000fc80008400000 */
[----:B------:R-:W1:Y:S06]  /*6ea0*/  SHFL.BFLY PT, R22, R89, 0x1, 0x1f ;  /* 0x0c201f0059167f89 */ /* 0x000e6c00000e0000 */
[----:B------:R-:W-:-:S04]  /*6eb0*/  @!P1 FMUL R102, R102, 0.5 ;  /* 0x3f00000066669820 */ /* 0x000fc80000400000 */
[----:B------:R-:W2:Y:S02]  /*6ec0*/  MUFU.EX2 R194, R102 ;  /* 0x0000006600c27308 */ /* 0x000ea40000000800 */
[----:B--2---:R-:W-:Y:S01]  /*6ed0*/  @!P1 FMUL R194, R194, R194 ;  /* 0x000000c2c2c29220 */ /* 0x004fe20000400000 */
[----:B------:R-:W-:-:S13]  /*6ee0*/  FSETP.GEU.AND P1, PT, R97, -126, PT ;  /* 0xc2fc00006100780b */ /* 0x000fda0003f2e000 */
[----:B------:R-:W-:-:S04]  /*6ef0*/  @!P1 FMUL R97, R97, 0.5 ;  /* 0x3f00000061619820 */ /* 0x000fc80000400000 */
[----:B------:R1:W2:Y:S02]  /*6f00*/  MUFU.EX2 R195, R97 ;  /* 0x0000006100c37308 */ /* 0x0002a40000000800 */
[----:B-1----:R-:W-:Y:S01]  /*6f10*/  FMNMX R97, R89, R22, !PT ;  /* 0x0000001659617209 */ /* 0x002fe20007800000 */
[----:B------:R-:W-:Y:S01]  /*6f20*/  FMUL R89, R91, UR9 ;  /* 0x000000095b597c20 */ /* 0x000fe20008400000 */
[----:B------:R-:W-:Y:S02]  /*6f30*/  FMUL R22, R94, UR9 ;  /* 0x000000095e167c20 */ /* 0x000fe40008400000 */
[----:B------:R-:W-:Y:S02]  /*6f40*/  FMNMX R97, R112, R97, !PT ;  /* 0x0000006170617209 */ /* 0x000fe40007800000 */
[----:B------:R-:W-:Y:S01]  /*6f50*/  FMNMX R89, R20, R89, !PT ;  /* 0x0000005914597209 */ /* 0x000fe20007800000 */
[----:B------:R-:W-:Y:S01]  /*6f60*/  FMUL R20, R95, UR9 ;  /* 0x000000095f147c20 */ /* 0x000fe20008400000 */
[----:B--2---:R-:W-:Y:S01]  /*6f70*/  @!P1 FMUL R195, R195, R195 ;  /* 0x000000c3c3c39220 */ /* 0x004fe20000400000 */
        /* <DEDUP_REMOVED lines=10> */
[----:B------:R-:W1:Y:S01]  /*7020*/  SHFL.BFLY PT, R89, R20, 0x2, 0x1f ;  /* 0x0c401f0014597f89 */ /* 0x000e6200000e0000 */
[--C-:B------:R-:W-:Y:S01]  /*7030*/  FADD R112, R112, -R97.reuse ;  /* 0x8000006170707221 */ /* 0x100fe20000000000 */
[----:B------:R-:W-:Y:S01]  /*7040*/  FMUL R93, R93, 1.4426950216293334961 ;  /* 0x3fb8aa3b5d5d7820 */ /* 0x000fe20000400000 */
[----:B------:R-:W-:-:S02]  /*7050*/  IMAD.MOV.U32 R174, RZ, RZ, R97 ;  /* 0x000000ffffae7224 */ /* 0x000fc400078e0061 */
[----:B------:R-:W-:-:S07]  /*7060*/  FMUL R112, R112, 1.4426950216293334961 ;  /* 0x3fb8aa3b70707820 */ /* 0x000fce0000400000 */
[----:B------:R-:W-:-:S04]  /*7070*/  @!P1 FMUL R88, R88, 0.5 ;  /* 0x3f00000058589820 */ /* 0x000fc80000400000 */
[----:B0-----:R-:W0:Y:S01]  /*7080*/  MUFU.EX2 R188, R88 ;  /* 0x0000005800bc7308 */ /* 0x001e220000000800 */
[----:B-1----:R-:W-:-:S05]  /*7090*/  FMNMX R89, R20, R89, !PT ;  /* 0x0000005914597209 */ /* 0x002fca0007800000 */
[----:B------:R-:W1:Y:S01]  /*70a0*/  SHFL.BFLY PT, R22, R89, 0x1, 0x1f ;  /* 0x0c201f0059167f89 */ /* 0x000e6200000e0000 */
[----:B0-----:R-:W-:Y:S01]  /*70b0*/  @!P1 FMUL R188, R188, R188 ;  /* 0x000000bcbcbc9220 */ /* 0x001fe20000400000 */
[----:B------:R-:W-:-:S13]  /*70c0*/  FSETP.GEU.AND P1, PT, R90, -126, PT ;  /* 0xc2fc00005a00780b */ /* 0x000fda0003f2e000 */
[----:B------:R-:W-:-:S04]  /*70d0*/  @!P1 FMUL R90, R90, 0.5 ;  /* 0x3f0000005a5a9820 */ /* 0x000fc80000400000 */
[----:B------:R-:W0:Y:S01]  /*70e0*/  MUFU.EX2 R189, R90 ;  /* 0x0000005a00bd7308 */ /* 0x000e220000000800 */
[----:B-1----:R-:W-:Y:S01]  /*70f0*/  FMNMX R22, R89, R22, !PT ;  /* 0x0000001659167209 */ /* 0x002fe20007800000 */
[----:B------:R-:W-:-:S03]  /*7100*/  FADD R89, R201, R202 ;  /* 0x000000cac9597221 */ /* 0x000fc60000000000 */
[----:B------:R-:W-:Y:S01]  /*7110*/  FMNMX R178, R113, R22, !PT ;  /* 0x0000001671b27209 */ /* 0x000fe20007800000 */
[----:B------:R-:W-:-:S04]  /*7120*/  FADD R88, R196, R89 ;  /* 0x00000059c4587221 */ /* 0x000fc80000000000 */
[--C-:B------:R-:W-:Y:S01]  /*7130*/  FFMA R96, R96, UR9, -R178.reuse ;  /* 0x0000000960607c23 */ /* 0x100fe200080008b2 */
[--C-:B------:R-:W-:Y:S01]  /*7140*/  FFMA R91, R91, UR9, -R178.reuse ;  /* 0x000000095b5b7c23 */ /* 0x100fe200080008b2 */
[----:B0-----:R-:W-:Y:S01]  /*7150*/  @!P1 FMUL R189, R189, R189 ;  /* 0x000000bdbdbd9220 */ /* 0x001fe20000400000 */
[--C-:B------:R-:W-:Y:S01]  /*7160*/  FFMA R94, R94, UR9, -R178.reuse ;  /* 0x000000095e5e7c23 */ /* 0x100fe200080008b2 */
[----:B------:R-:W-:Y:S01]  /*7170*/  FMUL R96, R96, 1.4426950216293334961 ;  /* 0x3fb8aa3b60607820 */ /* 0x000fe20000400000 */
[----:B------:R-:W-:Y:S01]  /*7180*/  FMUL R91, R91, 1.4426950216293334961 ;  /* 0x3fb8aa3b5b5b7820 */ /* 0x000fe20000400000 */
[----:B------:R-:W-:Y:S01]  /*7190*/  FFMA R95, R95, UR9, -R178 ;  /* 0x000000095f5f7c23 */ /* 0x000fe200080008b2 */
[----:B------:R-:W-:Y:S01]  /*71a0*/  FMUL R94, R94, 1.4426950216293334961 ;  /* 0x3fb8aa3b5e5e7820 */ /* 0x000fe20000400000 */
[----:B------:R-:W-:Y:S01]  /*71b0*/  FADD R88, R197, R88 ;  /* 0x00000058c5587221 */ /* 0x000fe20000000000 */
[----:B------:R-:W-:Y:S01]  /*71c0*/  FSETP.GEU.AND P1, PT, R96, -126, PT ;  /* 0xc2fc00006000780b */ /* 0x000fe20003f2e000 */
[----:B------:R-:W-:Y:S01]  /*71d0*/  FMUL R95, R95, 1.4426950216293334961 ;  /* 0x3fb8aa3b5f5f7820 */ /* 0x000fe20000400000 */
[----:B------:R-:W-:-:S02]  /*71e0*/  FADD R113, R113, -R178 ;  /* 0x800000b271717221 */ /* 0x000fc40000000000 */
[----:B------:R-:W0:Y:S02]  /*71f0*/  SHFL.BFLY PT, R89, R88, 0x2, 0x1f ;  /* 0x0c401f0058597f89 */ /* 0x000e2400000e0000 */
[----:B------:R-:W-:-:S07]  /*7200*/  FMUL R113, R113, 1.4426950216293334961 ;  /* 0x3fb8aa3b71717820 */ /* 0x000fce0000400000 */
[----:B------:R-:W-:-:S04]  /*7210*/  @!P1 FMUL R96, R96, 0.5 ;  /* 0x3f00000060609820 */ /* 0x000fc80000400000 */
[----:B------:R-:W1:Y:S01]  /*7220*/  MUFU.EX2 R192, R96 ;  /* 0x0000006000c07308 */ /* 0x000e620000000800 */
[----:B0-----:R-:W-:Y:S01]  /*7230*/  FADD R89, R88, R89 ;  /* 0x0000005958597221 */ /* 0x001fe20000000000 */
[----:B-1----:R-:W-:Y:S01]  /*7240*/  @!P1 FMUL R192, R192, R192 ;  /* 0x000000c0c0c09220 */ /* 0x002fe20000400000 */
[----:B------:R-:W-:-:S03]  /*7250*/  FSETP.GEU.AND P1, PT, R91, -126, PT ;  /* 0xc2fc00005b00780b */ /* 0x000fc60003f2e000 */
[----:B------:R-:W0:Y:S10]  /*7260*/  SHFL.BFLY PT, R208, R89, 0x1, 0x1f ;  /* 0x0c201f0059d07f89 */ /* 0x000e3400000e0000 */
[----:B------:R-:W-:-:S04]  /*7270*/  @!P1 FMUL R91, R91, 0.5 ;  /* 0x3f0000005b5b9820 */ /* 0x000fc80000400000 */
[----:B------:R1:W2:Y:S01]  /*7280*/  MUFU.EX2 R193, R91 ;  /* 0x0000005b00c17308 */ /* 0x0002a20000000800 */
[----:B0-----:R-:W-:Y:S01]  /*7290*/  FADD R208, R89, R208 ;  /* 0x000000d059d07221 */ /* 0x001fe20000000000 */
[----:B-1----:R-:W-:-:S04]  /*72a0*/  FADD R91, R199, R200 ;  /* 0x000000c8c75b7221 */ /* 0x002fc80000000000 */
[----:B------:R-:W-:Y:S01]  /*72b0*/  FADD R90, R194, R91 ;  /* 0x0000005bc25a7221 */ /* 0x000fe20000000000 */
[----:B--2---:R-:W-:Y:S01]  /*72c0*/  @!P1 FMUL R193, R193, R193 ;  /* 0x000000c1c1c19220 */ /* 0x004fe20000400000 */
[----:B------:R-:W-:Y:S02]  /*72d0*/  FSETP.GEU.AND P1, PT, R92, -126, PT ;  /* 0xc2fc00005c00780b */ /* 0x000fe40003f2e000 */
[----:B------:R-:W-:-:S05]  /*72e0*/  FADD R90, R195, R90 ;  /* 0x0000005ac35a7221 */ /* 0x000fca0000000000 */
[----:B------:R-:W0:Y:S06]  /*72f0*/  SHFL.BFLY PT, R91, R90, 0x2, 0x1f ;  /* 0x0c401f005a5b7f89 */ /* 0x000e2c00000e0000 */
[----:B------:R-:W-:-:S04]  /*7300*/  @!P1 FMUL R92, R92, 0.5 ;  /* 0x3f0000005c5c9820 */ /* 0x000fc80000400000 */
[----:B------:R-:W1:Y:S01]  /*7310*/  MUFU.EX2 R20, R92 ;  /* 0x0000005c00147308 */ /* 0x000e620000000800 */
[----:B0-----:R-:W-:Y:S01]  /*7320*/  FADD R91, R90, R91 ;  /* 0x0000005b5a5b7221 */ /* 0x001fe20000000000 */
[----:B-1----:R-:W-:Y:S01]  /*7330*/  @!P1 FMUL R20, R20, R20 ;  /* 0x0000001414149220 */ /* 0x002fe20000400000 */
[----:B------:R-:W-:-:S03]  /*7340*/  FSETP.GEU.AND P1, PT, R93, -126, PT ;  /* 0xc2fc00005d00780b */ /* 0x000fc60003f2e000 */
[----:B------:R-:W0:Y:S10]  /*7350*/  SHFL.BFLY PT, R96, R91, 0x1, 0x1f ;  /* 0x0c201f005b607f89 */ /* 0x000e3400000e0000 */
[----:B------:R-:W-:-:S04]  /*7360*/  @!P1 FMUL R93, R93, 0.5 ;  /* 0x3f0000005d5d9820 */ /* 0x000fc80000400000 */
[----:B------:R1:W2:Y:S02]  /*7370*/  MUFU.EX2 R173, R93 ;  /* 0x0000005d00ad7308 */ /* 0x0002a40000000800 */
[----:B-1----:R-:W-:Y:S01]  /*7380*/  FADD R93, R188, R189 ;  /* 0x000000bdbc5d7221 */ /* 0x002fe20000000000 */
[----:B0-----:R-:W-:-:S03]  /*7390*/  FADD R207, R91, R96 ;  /* 0x000000605bcf7221 */ /* 0x001fc60000000000 */
[----:B------:R-:W-:Y:S01]  /*73a0*/  FADD R92, R20, R93 ;  /* 0x0000005d145c7221 */ /* 0x000fe20000000000 */
[----:B--2---:R-:W-:Y:S01]  /*73b0*/  @!P1 FMUL R173, R173, R173 ;  /* 0x000000adadad9220 */ /* 0x004fe20000400000 */
[----:B------:R-:W-:-:S03]  /*73c0*/  FSETP.GEU.AND P1, PT, R94, -126, PT ;  /* 0xc2fc00005e00780b */ /* 0x000fc60003f2e000 */
[----:B------:R-:W-:-:S05]  /*73d0*/  FADD R92, R173, R92 ;  /* 0x0000005cad5c7221 */ /* 0x000fca0000000000 */
[----:B------:R-:W0:Y:S05]  /*73e0*/  SHFL.BFLY PT, R93, R92, 0x2, 0x1f ;  /* 0x0c401f005c5d7f89 */ /* 0x000e2a00000e0000 */
[----:B------:R-:W-:-:S04]  /*73f0*/  @!P1 FMUL R94, R94, 0.5 ;  /* 0x3f0000005e5e9820 */ /* 0x000fc80000400000 */
[----:B------:R-:W1:Y:S02]  /*7400*/  MUFU.EX2 R22, R94 ;  /* 0x0000005e00167308 */ /* 0x000e640000000800 */
[----:B-1----:R-:W-:Y:S01]  /*7410*/  @!P1 FMUL R22, R22, R22 ;  /* 0x0000001616169220 */ /* 0x002fe20000400000 */
[----:B------:R-:W-:Y:S01]  /*7420*/  FSETP.GEU.AND P1, PT, R95, -126, PT ;  /* 0xc2fc00005f00780b */ /* 0x000fe20003f2e000 */
[----:B0-----:R-:W-:-:S05]  /*7430*/  FADD R93, R92, R93 ;  /* 0x0000005d5c5d7221 */ /* 0x001fca0000000000 */
[----:B------:R-:W0:Y:S07]  /*7440*/  SHFL.BFLY PT, R206, R93, 0x1, 0x1f ;  /* 0x0c201f005dce7f89 */ /* 0x000e2e00000e0000 */
[----:B------:R-:W-:-:S04]  /*7450*/  @!P1 FMUL R95, R95, 0.5 ;  /* 0x3f0000005f5f9820 */ /* 0x000fc80000400000 */
[----:B------:R1:W2:Y:S02]  /*7460*/  MUFU.EX2 R175, R95 ;  /* 0x0000005f00af7308 */ /* 0x0002a40000000800 */
[----:B-1----:R-:W-:-:S04]  /*7470*/  FADD R95, R192, R193 ;  /* 0x000000c1c05f7221 */ /* 0x002fc80000000000 */
[----:B------:R-:W-:Y:S01]  /*7480*/  FADD R94, R22, R95 ;  /* 0x0000005f165e7221 */ /* 0x000fe20000000000 */
[----:B0-----:R-:W-:Y:S01]  /*7490*/  FADD R206, R93, R206 ;  /* 0x000000ce5dce7221 */ /* 0x001fe20000000000 */
        /* <DEDUP_REMOVED lines=8> */
[----:B0-----:R-:W-:Y:S02]  /*7520*/  FADD R95, R94, R95 ;  /* 0x0000005f5e5f7221 */ /* 0x001fe40000000000 */
        /* <DEDUP_REMOVED lines=14> */
[----:B------:R-:W1:Y:S01]  /*7610*/  MUFU.EX2 R181, R117 ;  /* 0x0000007500b57308 */ /* 0x000e620000000800 */
[-C--:B------:R-:W-:Y:S01]  /*7620*/  FMUL R144, R80, R180.reuse ;  /* 0x000000b450907220 */ /* 0x080fe20000400000 */
[-C--:B------:R-:W-:Y:S01]  /*7630*/  FMUL R145, R81, R180.reuse ;  /* 0x000000b451917220 */ /* 0x080fe20000400000 */
[-C--:B------:R-:W-:Y:S01]  /*7640*/  FMUL R148, R84, R180.reuse ;  /* 0x000000b454947220 */ /* 0x080fe20000400000 */
[----:B------:R-:W-:Y:S01]  /*7650*/  FMUL R149, R85, R180 ;  /* 0x000000b455957220 */ /* 0x000fe20000400000 */
        /* <DEDUP_REMOVED lines=17> */
[----:B------:R-:W0:Y:S01]  /*7770*/  MUFU.EX2 R182, R112 ;  /* 0x0000007000b67308 */ /* 0x000e220000000800 */
[-C--:B------:R-:W-:Y:S01]  /*7780*/  FMUL R147, R83, R181.reuse ;  /* 0x000000b553937220 */ /* 0x080fe20000400000 */
[-C--:B------:R-:W-:Y:S01]  /*7790*/  FMUL R150, R86, R181.reuse ;  /* 0x000000b556967220 */ /* 0x080fe20000400000 */
[----:B------:R-:W-:Y:S01]  /*77a0*/  FMUL R151, R87, R181 ;  /* 0x000000b557977220 */ /* 0x000fe20000400000 */
[----:B0-----:R-:W-:Y:S01]  /*77b0*/  @!P1 FMUL R182, R182, R182 ;  /* 0x000000b6b6b69220 */ /* 0x001fe20000400000 */
        /* <DEDUP_REMOVED lines=18> */
[----:B0-----:R-:W-:Y:S01]  /*78e0*/  FMUL R113, R49, R182 ;  /* 0x000000b631717220 */ /* 0x001fe20000400000 */
[----:B-1----:R-:W-:-:S04]  /*78f0*/  @!P1 FMUL R183, R183, R183 ;  /* 0x000000b7b7b79220 */ /* 0x002fc80000400000 */
        /* <DEDUP_REMOVED lines=16> */
[----:B------:R-:W-:Y:S06]  /*7a00*/  @!P0 BRA `(.L_x_23) ;  /* 0x0000000000f08947 */ /* 0x000fec0003800000 */
[----:B------:R-:W-:Y:S01]  /*7a10*/  IADD3 R27, R177, 0x30, RZ ;  /* 0x00000030b11b7810 */ /* 0x000fe20007ffe0ff */
[----:B------:R-:W-:Y:S01]  /*7a20*/  IMAD.WIDE R24, R21, 0x2, R190 ;  /* 0x0000000215187825 */ /* 0x000fe200078e02be */
[----:B------:R-:W-:Y:S02]  /*7a30*/  PRMT R21, RZ, 0x7610, R21 ;  /* 0x00007610ff157816 */ /* 0x000fe40000000015 */
[----:B------:R-:W-:-:S13]  /*7a40*/  ISETP.GE.AND P0, PT, R27, R162, PT ;  /* 0x000000a21b00720c */ /* 0x000fda0003f06270 */
[----:B------:R-:W2:Y:S01]  /*7a50*/  @!P0 LDG.E.U16 R21, desc[UR52][R24.64] ;  /* 0x0000003418158981 */ /* 0x000ea2000c1e1500 */
[----:B------:R-:W-:Y:S02]  /*7a60*/  IADD3 R27, R158, R19, RZ ;  /* 0x000000139e1b7210 */ /* 0x000fe40007ffe0ff */
[----:B------:R-:W-:-:S03]  /*7a70*/  PRMT R28, RZ, 0x7610, R28 ;  /* 0x00007610ff1c7816 */ /* 0x000fc6000000001c */
[----:B------:R-:W-:Y:S01]  /*7a80*/  IMAD.WIDE R26, R27, 0x2, R190 ;  /* 0x000000021b1a7825 */ /* 0x000fe200078e02be */
[----:B--2---:R-:W-:Y:S02]  /*7a90*/  SEL R32, R21, RZ, !P0 ;  /* 0x000000ff15207207 */ /* 0x004fe40004000000 */
[----:B------:R-:W-:-:S04]  /*7aa0*/  IADD3 R21, R177, 0x32, RZ ;  /* 0x00000032b1157810 */ /* 0x000fc80007ffe0ff */
[----:B------:R-:W-:-:S13]  /*7ab0*/  ISETP.GE.AND P0, PT, R21, R162, PT ;  /* 0x000000a21500720c */ /* 0x000fda0003f06270 */
[----:B------:R-:W2:Y:S01]  /*7ac0*/  @!P0 LDG.E.U16 R28, desc[UR52][R26.64] ;  /* 0x000000341a1c8981 */ /* 0x000ea2000c1e1500 */
[----:B------:R-:W-:Y:S02]  /*7ad0*/  IADD3 R29, R177, 0x33, RZ ;  /* 0x00000033b11d7810 */ /* 0x000fe40007ffe0ff */
[----:B------:R-:W-:-:S05]  /*7ae0*/  IADD3 R21, R157, R19, RZ ;  /* 0x000000139d157210 */ /* 0x000fca0007ffe0ff */
[----:B------:R-:W-:Y:S01]  /*7af0*/  IMAD.WIDE R24, R21, 0x2, R190 ;  /* 0x0000000215187825 */ /* 0x000fe200078e02be */
[----:B--2---:R-:W-:Y:S02]  /*7b00*/  SEL R33, R28, RZ, !P0 ;  /* 0x000000ff1c217207 */ /* 0x004fe40004000000 */
[----:B------:R-:W-:Y:S02]  /*7b10*/  ISETP.GE.AND P0, PT, R29, R162, PT ;  /* 0x000000a21d00720c */ /* 0x000fe40003f06270 */
[----:B------:R-:W-:-:S11]  /*7b20*/  PRMT R28, RZ, 0x7610, R28 ;  /* 0x00007610ff1c7816 */ /* 0x000fd6000000001c */
[----:B------:R-:W2:Y:S01]  /*7b30*/  @!P0 LDG.E.U16 R28, desc[UR52][R24.64] ;  /* 0x00000034181c8981 */ /* 0x000ea2000c1e1500 */
[----:B------:R-:W-:Y:S01]  /*7b40*/  IADD3 R29, R177, 0x34, RZ ;  /* 0x00000034b11d7810 */ /* 0x000fe20007ffe0ff */
[----:B------:R-:W-:-:S04]  /*7b50*/  IMAD.IADD R21, R156, 0x1, R19 ;  /* 0x000000019c157824 */ /* 0x000fc800078e0213 */
[----:B------:R-:W-:Y:S01]  /*7b60*/  IMAD.WIDE R26, R21, 0x2, R190 ;  /* 0x00000002151a7825 */ /* 0x000fe200078e02be */
[----:B--2---:R-:W-:Y:S02]  /*7b70*/  SEL R30, R28, RZ, !P0 ;  /* 0x000000ff1c1e7207 */ /* 0x004fe40004000000 */
[----:B------:R-:W-:Y:S02]  /*7b80*/  ISETP.GE.AND P0, PT, R29, R162, PT ;  /* 0x000000a21d00720c */ /* 0x000fe40003f06270 */
[----:B------:R-:W-:-:S11]  /*7b90*/  PRMT R28, RZ, 0x7610, R28 ;  /* 0x00007610ff1c7816 */ /* 0x000fd6000000001c */
        /* <DEDUP_REMOVED lines=25> */
[----:B------:R-:W-:Y:S02]  /*7d30*/  PRMT R19, RZ, 0x7610, R19 ;  /* 0x00007610ff137816 */ /* 0x000fe40000000013 */
[----:B--2---:R-:W-:Y:S02]  /*7d40*/  SEL R21, R28, RZ, !P0 ;  /* 0x000000ff1c157207 */ /* 0x004fe40004000000 */
[----:B------:R-:W-:-:S13]  /*7d50*/  ISETP.GE.AND P0, PT, R177, R162, PT ;  /* 0x000000a2b100720c */ /* 0x000fda0003f06270 */
[----:B------:R-:W2:Y:S01]  /*7d60*/  @!P0 LDG.E.U16 R19, desc[UR52][R190.64] ;  /* 0x00000034be138981 */ /* 0x000ea2000c1e1500 */
[----:B------:R-:W-:Y:S02]  /*7d70*/  PRMT R33, R33, 0x5410, R30 ;  /* 0x0000541021217816 */ /* 0x000fe4000000001e */
[----:B------:R-:W-:Y:S02]  /*7d80*/  PRMT R34, R34, 0x5410, R31 ;  /* 0x0000541022227816 */ /* 0x000fe4000000001f */
[----:B------:R-:W-:Y:S02]  /*7d90*/  PRMT R32, R32, 0x5410, R21 ;  /* 0x0000541020207816 */ /* 0x000fe40000000015 */
[----:B--2---:R-:W-:-:S04]  /*7da0*/  SEL R19, R19, RZ, !P0 ;  /* 0x000000ff13137207 */ /* 0x004fc80004000000 */
[----:B------:R-:W-:Y:S01]  /*7db0*/  PRMT R35, R36, 0x5410, R19 ;  /* 0x0000541024237816 */ /* 0x000fe20000000013 */
[----:B------:R-:W-:Y:S06]  /*7dc0*/  BRA `(.L_x_24) ;  /* 0x0000000000087947 */ /* 0x000fec0003800000 */
.L_x_23:
[----:B------:R-:W-:-:S06]  /*7dd0*/  IMAD.WIDE R32, R21, 0x2, R190 ;  /* 0x0000000215207825 */ /* 0x000fcc00078e02be */
[----:B------:R-:W5:Y:S02]  /*7de0*/  LDG.E.128 R32, desc[UR52][R32.64] ;  /* 0x0000003420207981 */ /* 0x000f64000c1e1d00 */
.L_x_24:
[----:B------:R-:W-:Y:S01]  /*7df0*/  BAR.SYNC.DEFER_BLOCKING 0x0 ;  /* 0x0000000000007b1d */ /* 0x000fe20000010000 */
[----:B------:R-:W-:Y:S01]  /*7e00*/  F2FP.BF16.F32.PACK_AB R24, R202, R201 ;  /* 0x000000c9ca18723e */ /* 0x000fe200000010ff */
[----:B------:R-:W-:Y:S01]  /*7e10*/  FFMA R21, R198, R181, R207 ;  /* 0x000000b5c6157223 */ /* 0x000fe200000000cf */
[----:B------:R-:W-:Y:S01]  /*7e20*/  F2FP.BF16.F32.PACK_AB R25, R200, R199 ;  /* 0x000000c7c819723e */ /* 0x000fe200000010ff */
[----:B------:R-:W-:Y:S01]  /*7e30*/  FFMA R19, R204, R183, R205 ;  /* 0x000000b7cc137223 */ /* 0x000fe200000000cd */
[----:B------:R-:W-:Y:S01]  /*7e40*/  F2FP.BF16.F32.PACK_AB R26, R197, R196 ;  /* 0x000000c4c51a723e */ /* 0x000fe200000010ff */
[----:B------:R-:W-:Y:S01]  /*7e50*/  UMOV UR34, UR14 ;  /* 0x0000000e00227c82 */ /* 0x000fe20008000000 */
[----:B------:R-:W-:Y:S01]  /*7e60*/  F2FP.BF16.F32.PACK_AB R27, R195, R194 ;  /* 0x000000c2c31b723e */ /* 0x000fe200000010ff */
[----:B------:R-:W-:Y:S01]  /*7e70*/  UMOV UR35, UR15 ;  /* 0x0000000f00237c82 */ /* 0x000fe20008000000 */
[----:B------:R-:W-:Y:S02]  /*7e80*/  F2FP.BF16.F32.PACK_AB R28, R189, R188 ;  /* 0x000000bcbd1c723e */ /* 0x000fe400000010ff */
[----:B------:R-:W-:-:S02]  /*7e90*/  F2FP.BF16.F32.PACK_AB R29, R193, R192 ;  /* 0x000000c0c11d723e */ /* 0x000fc400000010ff */
[----:B------:R-:W-:Y:S01]  /*7ea0*/  F2FP.BF16.F32.PACK_AB R30, R173, R20 ;  /* 0x00000014ad1e723e */ /* 0x000fe200000010ff */
[----:B------:R-:W-:Y:S01]  /*7eb0*/  FFMA R20, R203, R182, R206 ;  /* 0x000000b6cb147223 */ /* 0x000fe200000000ce */
[----:B------:R-:W-:Y:S01]  /*7ec0*/  F2FP.BF16.F32.PACK_AB R31, R175, R22 ;  /* 0x00000016af1f723e */ /* 0x000fe200000010ff */
[----:B------:R-:W-:Y:S01]  /*7ed0*/  FFMA R22, R209, R180, R208 ;  /* 0x000000b4d1167223 */ /* 0x000fe200000000d0 */
[----:B------:R-:W-:-:S04]  /*7ee0*/  IADD3 R186, P0, R186, 0x10, RZ ;  /* 0x00000010baba7810 */ /* 0x000fc80007f1e0ff */
[----:B------:R-:W-:Y:S02]  /*7ef0*/  IADD3.X R187, RZ, R187, RZ, P0, !PT ;  /* 0x000000bbffbb7210 */ /* 0x000fe400007fe4ff */
[----:B------:R-:W-:Y:S01]  /*7f00*/  ISETP.LE.AND P0, PT, R165, UR6, PT ;  /* 0x00000006a5007c0c */ /* 0x000fe2000bf03270 */
[----:B-----5:R0:W-:Y:S01]  /*7f10*/  STS.128 [R169+UR7+0x4000], R32 ;  /* 0x00400020a9007988 */ /* 0x0201e20008000c07 */
[----:B------:R1:W-:Y:S06]  /*7f20*/  MEMBAR.ALL.CTA ;  /* 0x0000000000007992 */ /* 0x0003ec0000008000 */
[----:B-1----:R-:W1:Y:S02]  /*7f30*/  FENCE.VIEW.ASYNC.S ;  /* 0x00000000000073c6 */ /* 0x002e640000000000 */
[----:B-1----:R-:W-:Y:S06]  /*7f40*/  BAR.SYNC.DEFER_BLOCKING 0x0 ;  /* 0x0000000000007b1d */ /* 0x002fec0000010000 */
[----:B------:R-:W-:-:S06]  /*7f50*/  WARPGROUP.ARRIVE ;  /* 0x00000000000079c5 */ /* 0x000fcc0000000000 */
[----:B------:R-:W-:Y:S04]  /*7f60*/  HGMMA.64x64x16.F32.BF16 R120, R24, gdesc[UR12], R120 ;  /* 0x00e0000c18787df0 */ /* 0x000fe80008701878 */
[----:B------:R-:W-:Y:S03]  /*7f70*/  HGMMA.64x64x16.F32.BF16 R88, R28, gdesc[UR32], R88, gsb0 ;  /* 0x00e000201c587df0 */ /* 0x000fe60008001858 */
[----:B------:R-:W-:Y:S02]  /*7f80*/  WARPGROUP.DEPBAR.LE gsb0, 0x0 ;  /* 0x00008000000079c5 */ /* 0x000fe40000010000 */
[----:B0-----:R-:W-:Y:S05]  /*7f90*/  @!P0 BRA `(.L_x_25) ;  /* 0xffffff94002c8947 */ /* 0x001fea000383ffff */
.L_x_0:
[----:B------:R-:W-:-:S13]  /*7fa0*/  ISETP.GE.AND P0, PT, R165, R162, PT ;  /* 0x000000a2a500720c */ /* 0x000fda0003f06270 */
[----:B------:R-:W-:Y:S05]  /*7fb0*/  @P0 BRA `(.L_x_26) ;  /* 0x0000002000000947 */ /* 0x000fea0003800000 */
[----:B------:R-:W-:Y:S01]  /*7fc0*/  UIADD3 UR6, UR7, 0x4000, URZ ;  /* 0x0000400007067890 */ /* 0x000fe2000fffe03f */
[----:B------:R-:W-:Y:S01]  /*7fd0*/  LEA R170, R171, R170, 0x1 ;  /* 0x000000aaabaa7211 */ /* 0x000fe200078e08ff */
[----:B------:R-:W-:Y:S02]  /*7fe0*/  USHF.R.U32.HI UR9, URZ, 0x4, UR7 ;  /* 0x000000043f097899 */ /* 0x000fe40008011607 */
[----:B------:R-:W-:Y:S01]  /*7ff0*/  LEA R172, R172, UR7, 0x3 ;  /* 0x00000007acac7c11 */ /* 0x000fe2000f8e18ff */
[----:B------:R-:W-:Y:S01]  /*8000*/  USHF.R.U32.HI UR6, URZ, 0x4, UR6 ;  /* 0x000000043f067899 */ /* 0x000fe20008011606 */
[----:B------:R-:W-:Y:S01]  /*8010*/  LEA R44, R160, UR7, 0x3 ;  /* 0x00000007a02c7c11 */ /* 0x000fe2000f8e18ff */
[----:B------:R-:W-:Y:S02]  /*8020*/  ULOP3.LUT UR9, UR9, 0x3fff, URZ, 0xc0, !UPT ;  /* 0x00003fff09097892 */ /* 0x000fe4000f8ec03f */
[----:B------:R-:W-:Y:S02]  /*8030*/  ULOP3.LUT UR15, UR6, 0x3fff, URZ, 0xc0, !UPT ;  /* 0x00003fff060f7892 */ /* 0x000fe4000f8ec03f */
[----:B------:R-:W-:-:S02]  /*8040*/  UIADD3 UR42, UP1, UR9, 0x4000002, URZ ;  /* 0x04000002092a7890 */ /* 0x000fc4000ff3e03f */
[----:B------:R-:W-:Y:S02]  /*8050*/  UIADD3 UR6, UP6, UR9, 0x4000004, URZ ;  /* 0x0400000409067890 */ /* 0x000fe4000ffde03f */
[----:B------:R-:W-:Y:S02]  /*8060*/  UIADD3 UR10, UP5, UR9, 0x4000006, URZ ;  /* 0x04000006090a7890 */ /* 0x000fe4000ffbe03f */
[----:B------:R-:W-:Y:S02]  /*8070*/  ULOP3.LUT UR44, UR9, 0x4000000, URZ, 0xfc, !UPT ;  /* 0x04000000092c7892 */ /* 0x000fe4000f8efc3f */
[----:B------:R-:W-:Y:S02]  /*8080*/  UIADD3 UR12, UP0, UR9, 0x4000200, URZ ;  /* 0x04000200090c7890 */ /* 0x000fe4000ff1e03f */
[----:B------:R-:W-:Y:S02]  /*8090*/  UIADD3 UR14, UP4, UR9, 0x4000202, URZ ;  /* 0x04000202090e7890 */ /* 0x000fe4000ff9e03f */
[----:B------:R-:W-:-:S02]  /*80a0*/  UIADD3 UR16, UP3, UR9, 0x4000204, URZ ;  /* 0x0400020409107890 */ /* 0x000fc4000ff7e03f */
[----:B------:R-:W-:Y:S02]  /*80b0*/  UIADD3 UR36, UP2, UR9, 0x4000206, URZ ;  /* 0x0400020609247890 */ /* 0x000fe4000ff5e03f */
[----:B------:R-:W-:Y:S02]  /*80c0*/  ULOP3.LUT UR34, UR15, 0x800000, URZ, 0xfc, !UPT ;  /* 0x008000000f227892 */ /* 0x000fe4000f8efc3f */
[----:B------:R-:W-:Y:S02]  /*80d0*/  UIADD3.X UR9, URZ, 0x40000040, URZ, UP1, !UPT ;  /* 0x400000403f097890 */ /* 0x000fe40008ffe43f */
[----:B------:R-:W-:Y:S02]  /*80e0*/  UIADD3.X UR11, URZ, 0x40000040, URZ, UP6, !UPT ;  /* 0x400000403f0b7890 */ /* 0x000fe4000b7fe43f */
[----:B------:R-:W-:Y:S02]  /*80f0*/  UIADD3 UR22, UP1, UR15, 0x800002, URZ ;  /* 0x008000020f167890 */ /* 0x000fe4000ff3e03f */
[----:B------:R-:W-:-:S02]  /*8100*/  UIADD3 UR26, UP6, UR15, 0x800004, URZ ;  /* 0x008000040f1a7890 */ /* 0x000fc4000ffde03f */
[----:B------:R-:W-:Y:S02]  /*8110*/  UIADD3.X UR13, URZ, 0x40000040, URZ, UP5, !UPT ;  /* 0x400000403f0d7890 */ /* 0x000fe4000affe43f */
[----:B------:R-:W-:Y:S01]  /*8120*/  UIADD3 UR30, UP5, UR15, 0x800006, URZ ;  /* 0x008000060f1e7890 */ /* 0x000fe2000ffbe03f */
[----:B------:R-:W-:Y:S01]  /*8130*/  UMOV UR18, URZ ;  /* 0x0000003f00127c82 */ /* 0x000fe20008000000 */
[----:B------:R-:W-:Y:S01]  /*8140*/  UMOV UR19, URZ ;  /* 0x0000003f00137c82 */ /* 0x000fe20008000000 */
[----:B------:R-:W-:Y:S01]  /*8150*/  UMOV UR20, URZ ;  /* 0x0000003f00147c82 */ /* 0x000fe20008000000 */
[----:B------:R-:W-:Y:S02]  /*8160*/  UIADD3.X UR23, UR18, 0x40000040, URZ, UP1, !UPT ;  /* 0x4000004012177890 */ /* 0x000fe40008ffe43f */
[----:B------:R-:W-:Y:S02]  /*8170*/  UIADD3.X UR27, UR19, 0x40000040, URZ, UP6, !UPT ;  /* 0x40000040131b7890 */ /* 0x000fe4000b7fe43f */
[----:B------:R-:W-:-:S02]  /*8180*/  UIADD3.X UR15, URZ, 0x40000040, URZ, UP0, !UPT ;  /* 0x400000403f0f7890 */ /* 0x000fc400087fe43f */
[----:B------:R-:W-:Y:S02]  /*8190*/  UIADD3.X UR17, URZ, 0x40000040, URZ, UP4, !UPT ;  /* 0x400000403f117890 */ /* 0x000fe4000a7fe43f */
[----:B------:R-:W-:Y:S02]  /*81a0*/  UIADD3.X UR37, URZ, 0x40000040, URZ, UP3, !UPT ;  /* 0x400000403f257890 */ /* 0x000fe40009ffe43f */
[----:B------:R-:W-:Y:S02]  /*81b0*/  UIADD3.X UR39, URZ, 0x40000040, URZ, UP2, !UPT ;  /* 0x400000403f277890 */ /* 0x000fe400097fe43f */
[----:B------:R-:W-:Y:S01]  /*81c0*/  UIADD3.X UR31, UR20, 0x40000040, URZ, UP5, !UPT ;  /* 0x40000040141f7890 */ /* 0x000fe2000affe43f */
[----:B------:R-:W-:Y:S01]  /*81d0*/  ULDC UR38, c[0x0][0x240] ;  /* 0x0000900000267ab9 */ /* 0x000fe20000000800 */
[----:B------:R-:W-:Y:S01]  /*81e0*/  ULDC UR40, c[0x0][0x294] ;  /* 0x0000a50000287ab9 */ /* 0x000fe20000000800 */
[----:B------:R-:W-:Y:S01]  /*81f0*/  ULDC UR41, c[0x0][0x2a0] ;  /* 0x0000a80000297ab9 */ /* 0x000fe20000000800 */
[----:B------:R-:W-:Y:S01]  /*8200*/  UMOV UR35, 0x40000040 ;  /* 0x4000004000237882 */ /* 0x000fe20000000000 */
[----:B------:R-:W-:Y:S01]  /*8210*/  UMOV UR18, UR34 ;  /* 0x0000002200127c82 */ /* 0x000fe20008000000 */
[----:B------:R-:W-:-:S06]  /*8220*/  UMOV UR19, 0xc0000010 ;  /* 0xc000001000137882 */ /* 0x000fcc0000000000 */
.L_x_33:
[----:B------:R-:W-:-:S05]  /*8230*/  SHF.R.S32.HI R25, RZ, 0x4, R165 ;  /* 0x00000004ff197819 */ /* 0x000fca00000114a5 */
[----:B------:R-:W-:-:S06]  /*8240*/  IMAD.WIDE R24, R25, 0x4, R184 ;  /* 0x0000000419187825 */ /* 0x000fcc00078e02b8 */
[----:B------:R-:W2:Y:S01]  /*8250*/  LDG.E R24, desc[UR52][R24.64] ;  /* 0x0000003418187981 */ /* 0x000ea2000c1e1900 */
[----:B------:R-:W-:Y:S01]  /*8260*/  IMAD.IADD R31, R14, 0x1, R165 ;  /* 0x000000010e1f7824 */ /* 0x000fe200078e02a5 */
[----:B------:R-:W-:Y:S02]  /*8270*/  IADD3 R45, R165, 0x10, RZ ;  /* 0x00000010a52d7810 */ /* 0x000fe40007ffe0ff */
[----:B------:R-:W-:Y:S02]  /*8280*/  IADD3 R47, R4, R165, RZ ;  /* 0x000000a5042f7210 */ /* 0x000fe40007ffe0ff */
[----:B------:R-:W-:Y:S02]  /*8290*/  SHF.R.S32.HI R26, RZ, 0x1f, R31 ;  /* 0x0000001fff1a7819 */ /* 0x000fe4000001141f */
[----:B------:R-:W-:Y:S01]  /*82a0*/  ISETP.GT.AND P0, PT, R45, R162, PT ;  /* 0x000000a22d00720c */ /* 0x000fe20003f04270 */
[----:B------:R-:W-:Y:S01]  /*82b0*/  VIADD R51, R47, 0x8 ;  /* 0x000000082f337836 */ /* 0x000fe20000000000 */
[----:B------:R-:W-:-:S02]  /*82c0*/  LEA.HI R26, R26, R31, RZ, 0x4 ;  /* 0x0000001f1a1a7211 */ /* 0x000fc400078f20ff */
[----:B------:R-:W-:Y:S02]  /*82d0*/  IADD3 R49, R47, 0x1, RZ ;  /* 0x000000012f317810 */ /* 0x000fe40007ffe0ff */
[----:B------:R-:W-:Y:S02]  /*82e0*/  LOP3.LUT R26, R26, 0x1ffffff0, RZ, 0xc0, !PT ;  /* 0x1ffffff01a1a7812 */ /* 0x000fe400078ec0ff */
[----:B------:R-:W-:Y:S02]  /*82f0*/  IADD3 R53, R47, 0x9, RZ ;  /* 0x000000092f357810 */ /* 0x000fe40007ffe0ff */
[----:B------:R-:W-:-:S04]  /*8300*/  IADD3 R26, R31, -R26, RZ ;  /* 0x8000001a1f1a7210 */ /* 0x000fc80007ffe0ff */
[----:B------:R-:W-:-:S05]  /*8310*/  LEA R27, R26, R153, 0x3 ;  /* 0x000000991a1b7211 */ /* 0x000fca00078e18ff */
[C---:B--2---:R-:W-:Y:S02]  /*8320*/  IMAD R27, R24.reuse, UR40, R27 ;  /* 0x00000028181b7c24 */ /* 0x044fe4000f8e021b */
[----:B------:R-:W-:Y:S01]  /*8330*/  IMAD R46, R24, UR41, R23 ;  /* 0x00000029182e7c24 */ /* 0x000fe2000f8e0217 */
[----:B------:R-:W-:Y:S06]  /*8340*/  @!P0 BRA `(.L_x_27) ;  /* 0x0000000000388947 */ /* 0x000fec0003800000 */
[----:B------:R-:W0:Y:S01]  /*8350*/  LDC.64 R28, c[0x0][0x228] ;  /* 0x00008a00ff1c7b82 */ /* 0x000e220000000a00 */
[----:B------:R-:W-:Y:S01]  /*8360*/  ISETP.GE.AND P1, PT, R31, R162, PT ;  /* 0x000000a21f00720c */ /* 0x000fe20003f26270 */
[----:B------:R-:W-:Y:S01]  /*8370*/  BSSY B0, `(.L_x_28) ;  /* 0x0000006000007945 */ /* 0x000fe20003800000 */
[----:B------:R-:W-:Y:S01]  /*8380*/  CS2R R24, SRZ ;  /* 0x0000000000187805 */ /* 0x000fe2000001ff00 */
[----:B0-----:R-:W-:Y:S01]  /*8390*/  IMAD.WIDE R28, R27, 0x2, R28 ;  /* 0x000000021b1c7825 */ /* 0x001fe200078e021c */
[----:B------:R-:W-:-:S09]  /*83a0*/  CS2R R26, SRZ ;  /* 0x00000000001a7805 */ /* 0x000fd2000001ff00 */
[----:B------:R-:W-:Y:S05]  /*83b0*/  @P1 BRA `(.L_x_29) ;  /* 0x0000000000041947 */ /* 0x000fea0003800000 */
[----:B------:R0:W5:Y:S02]  /*83c0*/  LDG.E.128 R24, desc[UR52][R28.64] ;  /* 0x000000341c187981 */ /* 0x000164000c1e1d00 */
.L_x_29:
[----:B------:R-:W-:Y:S05]  /*83d0*/  BSYNC B0 ;  /* 0x0000000000007941 */ /* 0x000fea0003800000 */
.L_x_28:
[----:B-----5:R-:W-:Y:S02]  /*83e0*/  SEL R40, R24, RZ, !P1 ;  /* 0x000000ff18287207 */ /* 0x020fe40004800000 */
[----:B------:R-:W-:Y:S02]  /*83f0*/  SEL R41, R25, RZ, !P1 ;  /* 0x000000ff19297207 */ /* 0x000fe40004800000 */
[----:B------:R-:W-:Y:S02]  /*8400*/  SEL R42, R26, RZ, !P1 ;  /* 0x000000ff1a2a7207 */ /* 0x000fe40004800000 */
[----:B------:R-:W-:Y:S01]  /*8410*/  SEL R43, R27, RZ, !P1 ;  /* 0x000000ff1b2b7207 */ /* 0x000fe20004800000 */
[----:B------:R-:W-:Y:S06]  /*8420*/  BRA `(.L_x_30) ;  /* 0x00000000000c7947 */ /* 0x000fec0003800000 */
.L_x_27:
[----:B------:R-:W0:Y:S02]  /*8430*/  LDC.64 R24, c[0x0][0x228] ;  /* 0x00008a00ff187b82 */ /* 0x000e240000000a00 */
[----:B0-----:R-:W-:-:S05]  /*8440*/  IMAD.WIDE R24, R27, 0x2, R24 ;  /* 0x000000021b187825 */ /* 0x001fca00078e0218 */
[----:B------:R0:W5:Y:S02]  /*8450*/  LDG.E.128 R40, desc[UR52][R24.64] ;  /* 0x0000003418287981 */ /* 0x000164000c1e1d00 */
.L_x_30:
[----:B------:R-:W-:Y:S01]  /*8460*/  BAR.SYNC.DEFER_BLOCKING 0x0 ;  /* 0x0000000000007b1d */ /* 0x000fe20000010000 */
[----:B------:R-:W-:-:S05]  /*8470*/  ISETP.GE.AND P1, PT, R47, R162, PT ;  /* 0x000000a22f00720c */ /* 0x000fca0003f26270 */
[----:B------:R-:W-:Y:S01]  /*8480*/  UMOV UR45, 0x40000040 ;  /* 0x40000040002d7882 */ /* 0x000fe20000000000 */
[----:B------:R-:W-:Y:S01]  /*8490*/  UMOV UR47, URZ ;  /* 0x0000003f002f7c82 */ /* 0x000fe20008000000 */
[----:B0-----:R-:W0:Y:S01]  /*84a0*/  SHFL.IDX PT, R24, R2, RZ, 0x1f ;  /* 0x00001fff02187589 */ /* 0x001e2200000e0000 */
[----:B------:R-:W-:-:S03]  /*84b0*/  UMOV UR43, UR9 ;  /* 0x00000009002b7c82 */ /* 0x000fc60008000000 */
        /* <DEDUP_REMOVED lines=8> */
[----:B------:R-:W-:Y:S01]  /*8540*/  UIADD3.64 UR20, UR42, UR46, URZ ;  /* 0x0000002e2a147297 */ /* 0x000fe2000fffe03f */
[----:B------:R-:W-:-:S06]  /*8550*/  WARPGROUP.ARRIVE ;  /* 0x00000000000079c5 */ /* 0x000fcc0000000000 */
[----:B------:R-:W-:Y:S04]  /*8560*/  HGMMA.64x16x16.F32.BF16 R32, gdesc[UR32], RZ, !UPT ;  /* 0x00200000202079f0 */ /* 0x000fe8000c7018ff */
[----:B------:R-:W-:Y:S01]  /*8570*/  HGMMA.64x16x16.F32.BF16 R32, gdesc[UR20], R32 ;  /* 0x00200000142079f0 */ /* 0x000fe20008701820 */
[----:B------:R-:W-:Y:S01]  /*8580*/  UMOV UR20, UR6 ;  /* 0x0000000600147c82 */ /* 0x000fe20008000000 */
[----:B------:R-:W-:Y:S02]  /*8590*/  UMOV UR21, UR11 ;  /* 0x0000000b00157c82 */ /* 0x000fe40008000000 */
[----:B------:R-:W-:-:S03]  /*85a0*/  UIADD3.64 UR24, UR20, UR46, URZ ;  /* 0x0000002e14187297 */ /* 0x000fc6000fffe03f */
        /* <DEDUP_REMOVED lines=8> */
[----:B------:R-:W-:Y:S01]  /*8630*/  UIADD3.64 UR20, UR20, UR46, URZ ;  /* 0x0000002e14147297 */ /* 0x000fe2000fffe03f */
[----:B------:R-:W-:Y:S04]  /*8640*/  HGMMA.64x16x16.F32.BF16 R32, gdesc[UR24], R32 ;  /* 0x00200000182079f0 */ /* 0x000fe80008701820 */
[----:B------:R-:W-:Y:S04]  /*8650*/  HGMMA.64x16x16.F32.BF16 R32, gdesc[UR28], R32 ;  /* 0x002000001c2079f0 */ /* 0x000fe80008701820 */
[----:B------:R-:W-:Y:S04]  /*8660*/  HGMMA.64x16x16.F32.BF16 R24, gdesc[UR32], RZ, !UPT ;  /* 0x00200000201879f0 */ /* 0x000fe8000c7018ff */
[----:B------:R-:W-:Y:S01]  /*8670*/  HGMMA.64x16x16.F32.BF16 R24, gdesc[UR20], R24 ;  /* 0x00200000141879f0 */ /* 0x000fe20008701818 */
[----:B------:R-:W-:Y:S01]  /*8680*/  UMOV UR20, UR16 ;  /* 0x0000001000147c82 */ /* 0x000fe20008000000 */
[----:B------:R-:W-:-:S02]  /*8690*/  UMOV UR21, UR37 ;  /* 0x0000002500157c82 */ /* 0x000fc40008000000 */
[----:B------:R-:W-:-:S03]  /*86a0*/  UIADD3.64 UR24, UR20, UR46, URZ ;  /* 0x0000002e14187297 */ /* 0x000fc6000fffe03f */
[----:B------:R-:W-:Y:S01]  /*86b0*/  UMOV UR20, UR36 ;  /* 0x0000002400147c82 */ /* 0x000fe20008000000 */
[----:B------:R-:W-:Y:S02]  /*86c0*/  UMOV UR21, UR39 ;  /* 0x0000002700157c82 */ /* 0x000fe40008000000 */
[----:B------:R-:W-:-:S03]  /*86d0*/  UIADD3.64 UR28, UR20, UR46, URZ ;  /* 0x0000002e141c7297 */ /* 0x000fc6000fffe03f */
[----:B------:R-:W-:Y:S06]  /*86e0*/  HGMMA.64x16x16.F32.BF16 R24, gdesc[UR24], R24 ;  /* 0x00200000181879f0 */ /* 0x000fec0008701818 */
[----:B------:R-:W-:Y:S03]  /*86f0*/  HGMMA.64x16x16.F32.BF16 R24, gdesc[UR28], R24, gsb0 ;  /* 0x002000001c1879f0 */ /* 0x000fe60008001818 */
[----:B------:R-:W-:Y:S02]  /*8700*/  WARPGROUP.DEPBAR.LE gsb0, 0x0 ;  /* 0x00008000000079c5 */ /* 0x000fe40000010000 */
[----:B------:R-:W-:-:S02]  /*8710*/  FSEL R32, R32, -INF , !P1 ;  /* 0xff80000020207808 */ /* 0x000fc40004800000 */
[----:B------:R-:W-:Y:S02]  /*8720*/  FSEL R34, R34, -INF , !P1 ;  /* 0xff80000022227808 */ /* 0x000fe40004800000 */
[----:B-1----:R-:W-:Y:S01]  /*8730*/  FSEL R40, R24, -INF , !P1 ;  /* 0xff80000018287808 */ /* 0x002fe20004800000 */
[----:B------:R-:W-:Y:S01]  /*8740*/  FMUL R24, R32, UR38 ;  /* 0x0000002620187c20 */ /* 0x000fe20008400000 */
[----:B------:R-:W-:Y:S01]  /*8750*/  FSEL R41, R26, -INF , !P1 ;  /* 0xff8000001a297808 */ /* 0x000fe20004800000 */
[----:B------:R-:W-:Y:S01]  /*8760*/  BAR.SYNC.DEFER_BLOCKING 0x0 ;  /* 0x0000000000007b1d */ /* 0x000fe20000010000 */
[----:B------:R-:W-:-:S04]  /*8770*/  ISETP.GE.AND P1, PT, R49, R162, PT ;  /* 0x000000a23100720c */ /* 0x000fc80003f26270 */
[----:B------:R-:W-:Y:S02]  /*8780*/  FSEL R26, R33, -INF , !P1 ;  /* 0xff800000211a7808 */ /* 0x000fe40004800000 */
        /* <DEDUP_REMOVED lines=13> */
[----:B------:R-:W-:Y:S01]  /*8860*/  FMNMX R27, R27, R28, !PT ;  /* 0x0000001c1b1b7209 */ /* 0x000fe20007800000 */
[----:B------:R-:W-:Y:S01]  /*8870*/  FMUL R28, R38, UR38 ;  /* 0x00000026261c7c20 */ /* 0x000fe20008400000 */
[----:B------:R-:W-:Y:S01]  /*8880*/  FSEL R47, R29, -INF , !P1 ;  /* 0xff8000001d2f7808 */ /* 0x000fe20004800000 */
[----:B------:R-:W-:Y:S01]  /*8890*/  FMUL R24, R30, UR38 ;  /* 0x000000261e187c20 */ /* 0x000fe20008400000 */
[----:B------:R-:W-:Y:S02]  /*88a0*/  FSEL R39, R39, -INF , !P1 ;  /* 0xff80000027277808 */ /* 0x000fe40004800000 */
[----:B------:R-:W-:Y:S02]  /*88b0*/  FSEL R49, R31, -INF , !P1 ;  /* 0xff8000001f317808 */ /* 0x000fe40004800000 */
[----:B------:R-:W-:-:S05]  /*88c0*/  FMNMX R27, R24, R27, !PT ;  /* 0x0000001b181b7209 */ /* 0x000fca0007800000 */
[----:B------:R-:W0:Y:S02]  /*88d0*/  SHFL.BFLY PT, R24, R27, 0x2, 0x1f ;  /* 0x0c401f001b187f89 */ /* 0x000e2400000e0000 */
[----:B0-----:R-:W-:Y:S01]  /*88e0*/  FMNMX R25, R27, R24, !PT ;  /* 0x000000181b197209 */ /* 0x001fe20007800000 */
[----:B------:R-:W-:-:S04]  /*88f0*/  FMUL R27, R35, UR38 ;  /* 0x00000026231b7c20 */ /* 0x000fc80008400000 */
[----:B------:R-:W0:Y:S02]  /*8900*/  SHFL.BFLY PT, R24, R25, 0x1, 0x1f ;  /* 0x0c201f0019187f89 */ /* 0x000e2400000e0000 */
[----:B0-----:R-:W-:-:S04]  /*8910*/  FMNMX R29, R25, R24, !PT ;  /* 0x00000018191d7209 */ /* 0x001fc80007800000 */
[----:B------:R-:W-:-:S05]  /*8920*/  FMNMX R29, R29, R176, !PT ;  /* 0x000000b01d1d7209 */ /* 0x000fca0007800000 */
[--C-:B------:R-:W-:Y:S01]  /*8930*/  FFMA R32, R32, UR38, -R29.reuse ;  /* 0x0000002620207c23 */ /* 0x100fe2000800081d */
[--C-:B------:R-:W-:Y:S01]  /*8940*/  FFMA R26, R26, UR38, -R29.reuse ;  /* 0x000000261a1a7c23 */ /* 0x100fe2000800081d */
[--C-:B------:R-:W-:Y:S01]  /*8950*/  FFMA R36, R36, UR38, -R29.reuse ;  /* 0x0000002624247c23 */ /* 0x100fe2000800081d */
[----:B------:R-:W-:Y:S01]  /*8960*/  FFMA R30, R30, UR38, -R29 ;  /* 0x000000261e1e7c23 */ /* 0x000fe2000800081d */
[----:B------:R-:W-:Y:S01]  /*8970*/  FMUL R32, R32, 1.4426950216293334961 ;  /* 0x3fb8aa3b20207820 */ /* 0x000fe20000400000 */
[----:B------:R-:W-:Y:S01]  /*8980*/  FMUL R31, R26, 1.4426950216293334961 ;  /* 0x3fb8aa3b1a1f7820 */ /* 0x000fe20000400000 */
[----:B------:R-:W-:Y:S01]  /*8990*/  FMUL R26, R34, UR38 ;  /* 0x00000026221a7c20 */ /* 0x000fe20008400000 */
[----:B------:R-:W-:Y:S01]  /*89a0*/  FMUL R36, R36, 1.4426950216293334961 ;  /* 0x3fb8aa3b24247820 */ /* 0x000fe20000400000 */
[----:B------:R-:W-:Y:S01]  /*89b0*/  FADD R176, -R29, R176 ;  /* 0x000000b01db07221 */ /* 0x000fe20000000100 */
[----:B------:R-:W-:Y:S02]  /*89c0*/  FSETP.GEU.AND P1, PT, R32, -126, PT ;  /* 0xc2fc00002000780b */ /* 0x000fe40003f2e000 */
[----:B------:R-:W-:Y:S01]  /*89d0*/  FMNMX R27, R26, R27, !PT ;  /* 0x0000001b1a1b7209 */ /* 0x000fe20007800000 */
[----:B------:R-:W-:Y:S01]  /*89e0*/  FMUL R26, R39, UR38 ;  /* 0x00000026271a7c20 */ /* 0x000fe20008400000 */
[----:B------:R-:W-:-:S02]  /*89f0*/  FMUL R176, R176, 1.4426950216293334961 ;  /* 0x3fb8aa3bb0b07820 */ /* 0x000fc40000400000 */
[----:B------:R-:W-:-:S04]  /*8a00*/  FMNMX R27, R28, R27, !PT ;  /* 0x0000001b1c1b7209 */ /* 0x000fc80007800000 */
[----:B------:R-:W-:-:S03]  /*8a10*/  FMNMX R27, R26, R27, !PT ;  /* 0x0000001b1a1b7209 */ /* 0x000fc60007800000 */
[----:B------:R-:W-:Y:S02]  /*8a20*/  @!P1 FMUL R32, R32, 0.5 ;  /* 0x3f00000020209820 */ /* 0x000fe40000400000 */
[----:B------:R-:W0:Y:S02]  /*8a30*/  SHFL.BFLY PT, R26, R27, 0x2, 0x1f ;  /* 0x0c401f001b1a7f89 */ /* 0x000e2400000e0000 */
[----:B------:R1:W2:Y:S02]  /*8a40*/  MUFU.EX2 R24, R32 ;  /* 0x0000002000187308 */ /* 0x0002a40000000800 */
[----:B-1----:R-:W-:Y:S01]  /*8a50*/  FMUL R32, R30, 1.4426950216293334961 ;  /* 0x3fb8aa3b1e207820 */ /* 0x002fe20000400000 */
[----:B--2---:R-:W-:Y:S01]  /*8a60*/  @!P1 FMUL R24, R24, R24 ;  /* 0x0000001818189220 */ /* 0x004fe20000400000 */
[----:B------:R-:W-:Y:S02]  /*8a70*/  FSETP.GEU.AND P1, PT, R31, -126, PT ;  /* 0xc2fc00001f00780b */ /* 0x000fe40003f2e000 */
[----:B0-----:R-:W-:-:S11]  /*8a80*/  FMNMX R28, R27, R26, !PT ;  /* 0x0000001a1b1c7209 */ /* 0x001fd60007800000 */
[----:B------:R-:W-:-:S04]  /*8a90*/  @!P1 FMUL R31, R31, 0.5 ;  /* 0x3f0000001f1f9820 */ /* 0x000fc80000400000 */
[----:B------:R0:W1:Y:S02]  /*8aa0*/  MUFU.EX2 R25, R31 ;  /* 0x0000001f00197308 */ /* 0x0000640000000800 */
[----:B0-----:R-:W0:Y:S01]  /*8ab0*/  SHFL.BFLY PT, R31, R28, 0x1, 0x1f ;  /* 0x0c201f001c1f7f89 */ /* 0x001e2200000e0000 */
[----:B-1----:R-:W-:Y:S01]  /*8ac0*/  @!P1 FMUL R25, R25, R25 ;  /* 0x0000001919199220 */ /* 0x002fe20000400000 */
        /* <DEDUP_REMOVED lines=9> */
[----:B------:R-:W-:Y:S01]  /*8b60*/  FMUL R39, R39, 1.4426950216293334961 ;  /* 0x3fb8aa3b27277820 */ /* 0x000fe20000400000 */
[----:B------:R-:W-:Y:S01]  /*8b70*/  FADD R179, -R52, R179 ;  /* 0x000000b334b37221 */ /* 0x000fe20000000100 */
[----:B------:R-:W-:-:S03]  /*8b80*/  FSETP.GEU.AND P1, PT, R34, -126, PT ;  /* 0xc2fc00002200780b */ /* 0x000fc60003f2e000 */
[----:B------:R-:W-:-:S10]  /*8b90*/  FMUL R179, R179, 1.4426950216293334961 ;  /* 0x3fb8aa3bb3b37820 */ /* 0x000fd40000400000 */
[----:B------:R-:W-:-:S04]  /*8ba0*/  @!P1 FMUL R34, R34, 0.5 ;  /* 0x3f00000022229820 */ /* 0x000fc80000400000 */
[----:B------:R0:W1:Y:S02]  /*8bb0*/  MUFU.EX2 R26, R34 ;  /* 0x00000022001a7308 */ /* 0x0000640000000800 */
[----:B0-----:R-:W-:Y:S01]  /*8bc0*/  FMUL R34, R43, UR38 ;  /* 0x000000262b227c20 */ /* 0x001fe20008400000 */
[----:B-1----:R-:W-:Y:S01]  /*8bd0*/  @!P1 FMUL R26, R26, R26 ;  /* 0x0000001a1a1a9220 */ /* 0x002fe20000400000 */
[----:B------:R-:W-:-:S13]  /*8be0*/  FSETP.GEU.AND P1, PT, R35, -126, PT ;  /* 0xc2fc00002300780b */ /* 0x000fda0003f2e000 */
        /* <DEDUP_REMOVED lines=13> */
[----:B------:R-:W-:Y:S01]  /*8cc0*/  FMUL R32, R47, UR38 ;  /* 0x000000262f207c20 */ /* 0x000fe20008400000 */
[----:B-1----:R-:W-:Y:S01]  /*8cd0*/  @!P1 FMUL R31, R31, R31 ;  /* 0x0000001f1f1f9220 */ /* 0x002fe20000400000 */
[----:B------:R-:W-:Y:S02]  /*8ce0*/  FSETP.GEU.AND P1, PT, R38, -126, PT ;  /* 0xc2fc00002600780b */ /* 0x000fe40003f2e000 */
        /* <DEDUP_REMOVED lines=11> */
[----:B------:R0:W1:Y:S02]  /*8da0*/  MUFU.EX2 R37, R39 ;  /* 0x0000002700257308 */ /* 0x0000640000000800 */
[----:B0-----:R-:W-:Y:S01]  /*8db0*/  FMNMX R39, R35, R34, !PT ;  /* 0x0000002223277209 */ /* 0x001fe20007800000 */
[----:B------:R-:W-:Y:S01]  /*8dc0*/  FMUL R34, R48, UR38 ;  /* 0x0000002630227c20 */ /* 0x000fe20008400000 */
[----:B-1----:R-:W-:Y:S02]  /*8dd0*/  @!P1 FMUL R37, R37, R37 ;  /* 0x0000002525259220 */ /* 0x002fe40000400000 */
[----:B------:R-:W-:-:S05]  /*8de0*/  FMNMX R50, R39, R174, !PT ;  /* 0x000000ae27327209 */ /* 0x000fca0007800000 */
        /* <DEDUP_REMOVED lines=9> */
[----:B------:R-:W-:Y:S01]  /*8e80*/  FADD R174, -R50, R174 ;  /* 0x000000ae32ae7221 */ /* 0x000fe20000000100 */
[----:B------:R-:W-:Y:S01]  /*8e90*/  FMNMX R33, R32, R33, !PT ;  /* 0x0000002120217209 */ /* 0x000fe20007800000 */
[----:B------:R-:W-:Y:S01]  /*8ea0*/  FMUL R32, R49, UR38 ;  /* 0x0000002631207c20 */ /* 0x000fe20008400000 */
[----:B------:R-:W-:Y:S01]  /*8eb0*/  FSETP.GEU.AND P1, PT, R40, -126, PT ;  /* 0xc2fc00002800780b */ /* 0x000fe20003f2e000 */
[----:B------:R-:W-:Y:S01]  /*8ec0*/  FMUL R174, R174, 1.4426950216293334961 ;  /* 0x3fb8aa3baeae7820 */ /* 0x000fe20000400000 */
        /* <DEDUP_REMOVED lines=10> */
[----:B------:R-:W1:Y:S01]  /*8f70*/  MUFU.EX2 R39, R38 ;  /* 0x0000002600277308 */ /* 0x000e620000000800 */
[----:B0-----:R-:W-:Y:S01]  /*8f80*/  FMNMX R35, R33, R34, !PT ;  /* 0x0000002221237209 */ /* 0x001fe20007800000 */
[----:B-1----:R-:W-:Y:S01]  /*8f90*/  @!P1 FMUL R39, R39, R39 ;  /* 0x0000002727279220 */ /* 0x002fe20000400000 */
[----:B------:R-:W-:Y:S02]  /*8fa0*/  FADD R33, R24, R25 ;  /* 0x0000001918217221 */ /* 0x000fe40000000000 */
[----:B------:R-:W-:Y:S02]  /*8fb0*/  FMNMX R35, R35, R178, !PT ;  /* 0x000000b223237209 */ /* 0x000fe40007800000 */
[----:B------:R-:W-:-:S03]  /*8fc0*/  FADD R32, R28, R33 ;  /* 0x000000211c207221 */ /* 0x000fc60000000000 */
        /* <DEDUP_REMOVED lines=9> */
[----:B------:R-:W-:Y:S01]  /*9060*/  FSETP.GEU.AND P1, PT, R34, -126, PT ;  /* 0xc2fc00002200780b */ /* 0x000fe20003f2e000 */
[----:B------:R-:W-:-:S02]  /*9070*/  FADD R32, R31, R32 ;  /* 0x000000201f207221 */ /* 0x000fc40000000000 */
        /* <DEDUP_REMOVED lines=12> */
[----:B0-----:R-:W-:-:S04]  /*9140*/  FADD R43, R26, R27 ;  /* 0x0000001b1a2b7221 */ /* 0x001fc80000000000 */
[----:B------:R-:W-:Y:S01]  /*9150*/  FADD R34, R30, R43 ;  /* 0x0000002b1e227221 */ /* 0x000fe20000000000 */
[----:B-1----:R-:W-:Y:S01]  /*9160*/  @!P1 FMUL R40, R40, R40 ;  /* 0x0000002828289220 */ /* 0x002fe20000400000 */
[----:B------:R-:W-:Y:S01]  /*9170*/  FSETP.GEU.AND P1, PT, R47, -126, PT ;  /* 0xc2fc00002f00780b */ /* 0x000fe20003f2e000 */
[----:B------:R-:W0:Y:S01]  /*9180*/  SHFL.BFLY PT, R43, R32, 0x2, 0x1f ;  /* 0x0c401f00202b7f89 */ /* 0x000e2200000e0000 */
[----:B------:R-:W-:-:S11]  /*9190*/  FADD R34, R37, R34 ;  /* 0x0000002225227221 */ /* 0x000fd60000000000 */
[----:B------:R-:W-:-:S04]  /*91a0*/  @!P1 FMUL R47, R47, 0.5 ;  /* 0x3f0000002f2f9820 */ /* 0x000fc80000400000 */
[----:B------:R1:W2:Y:S01]  /*91b0*/  MUFU.EX2 R51, R47 ;  /* 0x0000002f00337308 */ /* 0x0002a20000000800 */
[----:B0-----:R-:W-:Y:S01]  /*91c0*/  FADD R43, R32, R43 ;  /* 0x0000002b202b7221 */ /* 0x001fe20000000000 */
[----:B-1----:R-:W-:-:S04]  /*91d0*/  FADD R47, R36, R39 ;  /* 0x00000027242f7221 */ /* 0x002fc80000000000 */
[----:B------:R-:W0:Y:S01]  /*91e0*/  SHFL.BFLY PT, R32, R43, 0x1, 0x1f ;  /* 0x0c201f002b207f89 */ /* 0x000e2200000e0000 */
[----:B--2---:R-:W-:Y:S01]  /*91f0*/  @!P1 FMUL R51, R51, R51 ;  /* 0x0000003333339220 */ /* 0x004fe20000400000 */
[----:B------:R-:W-:-:S13]  /*9200*/  FSETP.GEU.AND P1, PT, R48, -126, PT ;  /* 0xc2fc00003000780b */ /* 0x000fda0003f2e000 */
[----:B------:R-:W-:-:S04]  /*9210*/  @!P1 FMUL R48, R48, 0.5 ;  /* 0x3f00000030309820 */ /* 0x000fc80000400000 */
[----:B------:R1:W2:Y:S01]  /*9220*/  MUFU.EX2 R53, R48 ;  /* 0x0000003000357308 */ /* 0x0002a20000000800 */
[----:B0-----:R-:W-:Y:S01]  /*9230*/  FADD R62, R43, R32 ;  /* 0x000000202b3e7221 */ /* 0x001fe20000000000 */
[----:B------:R-:W-:Y:S01]  /*9240*/  IADD3 R43, R161, R46, RZ ;  /* 0x0000002ea12b7210 */ /* 0x000fe20007ffe0ff */
[----:B-1----:R-:W-:Y:S02]  /*9250*/  FADD R48, R40, R47 ;  /* 0x0000002f28307221 */ /* 0x002fe40000000000 */
[----:B------:R-:W0:Y:S02]  /*9260*/  SHFL.BFLY PT, R47, R34, 0x2, 0x1f ;  /* 0x0c401f00222f7f89 */ /* 0x000e2400000e0000 */
[----:B------:R-:W-:Y:S01]  /*9270*/  FADD R48, R51, R48 ;  /* 0x0000003033307221 */ /* 0x000fe20000000000 */
[----:B--2---:R-:W-:Y:S01]  /*9280*/  @!P1 FMUL R53, R53, R53 ;  /* 0x0000003535359220 */ /* 0x004fe20000400000 */
[----:B------:R-:W-:-:S03]  /*9290*/  FSETP.GEU.AND P1, PT, R49, -126, PT ;  /* 0xc2fc00003100780b */ /* 0x000fc60003f2e000 */
[----:B------:R-:W-:-:S10]  /*92a0*/  FADD R33, R53, R42 ;  /* 0x0000002a35217221 */ /* 0x000fd40000000000 */
[----:B------:R-:W-:-:S04]  /*92b0*/  @!P1 FMUL R49, R49, 0.5 ;  /* 0x3f00000031319820 */ /* 0x000fc80000400000 */
[----:B------:R1:W2:Y:S01]  /*92c0*/  MUFU.EX2 R54, R49 ;  /* 0x0000003100367308 */ /* 0x0002a20000000800 */
[----:B0-----:R-:W-:-:S05]  /*92d0*/  FADD R47, R34, R47 ;  /* 0x0000002f222f7221 */ /* 0x001fca0000000000 */
[----:B------:R-:W0:Y:S04]  /*92e0*/  SHFL.BFLY PT, R34, R47, 0x1, 0x1f ;  /* 0x0c201f002f227f89 */ /* 0x000e2800000e0000 */
[----:B-1----:R-:W1:Y:S01]  /*92f0*/  SHFL.BFLY PT, R49, R48, 0x2, 0x1f ;  /* 0x0c401f0030317f89 */ /* 0x002e6200000e0000 */
[----:B--2---:R-:W-:Y:S01]  /*9300*/  @!P1 FMUL R54, R54, R54 ;  /* 0x0000003636369220 */ /* 0x004fe20000400000 */
[----:B------:R-:W-:-:S03]  /*9310*/  FSETP.GEU.AND P1, PT, R176, -126, PT ;  /* 0xc2fc0000b000780b */ /* 0x000fc60003f2e000 */
[----:B------:R-:W-:-:S05]  /*9320*/  FADD R33, R54, R33 ;  /* 0x0000002136217221 */ /* 0x000fca0000000000 */
[----:B------:R-:W2:Y:S05]  /*9330*/  SHFL.BFLY PT, R42, R33, 0x2, 0x1f ;  /* 0x0c401f00212a7f89 */ /* 0x000eaa00000e0000 */
[----:B------:R-:W-:Y:S01]  /*9340*/  @!P1 FMUL R176, R176, 0.5 ;  /* 0x3f000000b0b09820 */ /* 0x000fe20000400000 */
[----:B0-----:R-:W-:-:S03]  /*9350*/  FADD R64, R47, R34 ;  /* 0x000000222f407221 */ /* 0x001fc60000000000 */
[----:B------:R0:W3:Y:S01]  /*9360*/  MUFU.EX2 R55, R176 ;  /* 0x000000b000377308 */ /* 0x0000e20000000800 */
[----:B-1----:R-:W-:Y:S01]  /*9370*/  FADD R49, R48, R49 ;  /* 0x0000003130317221 */ /* 0x002fe20000000000 */
[----:B0-----:R-:W-:Y:S02]  /*9380*/  IMAD.MOV.U32 R176, RZ, RZ, R29 ;  /* 0x000000ffffb07224 */ /* 0x001fe400078e001d */
[----:B---3--:R-:W-:Y:S01]  /*9390*/  @!P1 FMUL R55, R55, R55 ;  /* 0x0000003737379220 */ /* 0x008fe20000400000 */
[----:B------:R-:W-:Y:S01]  /*93a0*/  FSETP.GEU.AND P1, PT, R179, -126, PT ;  /* 0xc2fc0000b300780b */ /* 0x000fe20003f2e000 */
[----:B--2---:R-:W-:Y:S02]  /*93b0*/  FADD R33, R33, R42 ;  /* 0x0000002a21217221 */ /* 0x004fe40000000000 */
[----:B------:R-:W0:Y:S04]  /*93c0*/  SHFL.BFLY PT, R42, R49, 0x1, 0x1f ;  /* 0x0c201f00312a7f89 */ /* 0x000e2800000e0000 */
[----:B------:R-:W-:Y:S04]  /*93d0*/  STS [R44+0x4000], R55 ;  /* 0x004000372c007388 */ /* 0x000fe80000000800 */
[----:B------:R-:W-:Y:S02]  /*93e0*/  STS [R44+0x4000], R55 ;  /* 0x004000372c007388 */ /* 0x000fe40000000800 */
[----:B------:R-:W-:-:S02]  /*93f0*/  @!P1 FMUL R179, R179, 0.5 ;  /* 0x3f000000b3b39820 */ /* 0x000fc40000400000 */
[----:B------:R-:W1:Y:S02]  /*9400*/  SHFL.BFLY PT, R48, R33, 0x1, 0x1f ;  /* 0x0c201f0021307f89 */ /* 0x000e6400000e0000 */
[----:B------:R2:W3:Y:S02]  /*9410*/  MUFU.EX2 R57, R179 ;  /* 0x000000b300397308 */ /* 0x0004e40000000800 */
[----:B--2---:R-:W-:Y:S01]  /*9420*/  MOV R179, R52 ;  /* 0x0000003400b37202 */ /* 0x004fe20000000f00 */
[----:B0-----:R-:W-:Y:S01]  /*9430*/  FADD R66, R49, R42 ;  /* 0x0000002a31427221 */ /* 0x001fe20000000000 */
[----:B---3--:R-:W-:Y:S01]  /*9440*/  @!P1 FMUL R57, R57, R57 ;  /* 0x0000003939399220 */ /* 0x008fe20000400000 */
[----:B------:R-:W-:-:S04]  /*9450*/  FSETP.GEU.AND P1, PT, R174, -126, PT ;  /* 0xc2fc0000ae00780b */ /* 0x000fc80003f2e000 */
[----:B------:R-:W-:Y:S01]  /*9460*/  STS [R172+0x4000], R57 ;  /* 0x00400039ac007388 */ /* 0x000fe20000000800 */
[----:B-1----:R-:W-:-:S03]  /*9470*/  FADD R68, R33, R48 ;  /* 0x0000003021447221 */ /* 0x002fc60000000000 */
[----:B------:R-:W-:Y:S04]  /*9480*/  STS [R172+0x4000], R57 ;  /* 0x00400039ac007388 */ /* 0x000fe80000000800 */
[----:B------:R-:W-:Y:S01]  /*9490*/  STS [R44+0x4000], R55 ;  /* 0x004000372c007388 */ /* 0x000fe20000000800 */
[----:B------:R-:W-:-:S03]  /*94a0*/  @!P1 FMUL R174, R174, 0.5 ;  /* 0x3f000000aeae9820 */ /* 0x000fc60000400000 */
[----:B------:R-:W-:Y:S01]  /*94b0*/  STS [R44+0x4000], R55 ;  /* 0x004000372c007388 */ /* 0x000fe20000000800 */
[----:B------:R0:W1:Y:S03]  /*94c0*/  MUFU.EX2 R59, R174 ;  /* 0x000000ae003b7308 */ /* 0x0000660000000800 */
[----:B------:R-:W-:Y:S04]  /*94d0*/  STS [R172+0x4000], R57 ;  /* 0x00400039ac007388 */ /* 0x000fe80000000800 */
[----:B------:R-:W-:Y:S01]  /*94e0*/  STS [R172+0x4000], R57 ;  /* 0x00400039ac007388 */ /* 0x000fe20000000800 */
[----:B0-----:R-:W-:Y:S01]  /*94f0*/  MOV R174, R50 ;  /* 0x0000003200ae7202 */ /* 0x001fe20000000f00 */
[----:B------:R-:W-:Y:S01]  /*9500*/  BAR.SYNC.DEFER_BLOCKING 0x0 ;  /* 0x0000000000007b1d */ /* 0x000fe20000010000 */
[----:B-1----:R-:W-:Y:S01]  /*9510*/  @!P1 FMUL R59, R59, R59 ;  /* 0x0000003b3b3b9220 */ /* 0x002fe20000400000 */
[----:B------:R-:W-:-:S13]  /*9520*/  FSETP.GEU.AND P1, PT, R178, -126, PT ;  /* 0xc2fc0000b200780b */ /* 0x000fda0003f2e000 */
[----:B------:R-:W-:-:S04]  /*9530*/  @!P1 FMUL R178, R178, 0.5 ;  /* 0x3f000000b2b29820 */ /* 0x000fc80000400000 */
[----:B------:R0:W1:Y:S01]  /*9540*/  MUFU.EX2 R61, R178 ;  /* 0x000000b2003d7308 */ /* 0x0000620000000800 */
[----:B------:R-:W2:Y:S04]  /*9550*/  LDS R56, [R44+0x4000] ;  /* 0x004000002c387984 */ /* 0x000ea80000000800 */
[----:B------:R-:W3:Y:S01]  /*9560*/  LDS R58, [R172+0x4000] ;  /* 0x00400000ac3a7984 */ /* 0x000ee20000000800 */
[----:B0-----:R-:W-:Y:S01]  /*9570*/  MOV R178, R35 ;  /* 0x0000002300b27202 */ /* 0x001fe20000000f00 */
[----:B------:R-:W-:Y:S01]  /*9580*/  BAR.SYNC.DEFER_BLOCKING 0x0 ;  /* 0x0000000000007b1d */ /* 0x000fe20000010000 */
[----:B-1----:R-:W-:-:S05]  /*9590*/  @!P1 FMUL R61, R61, R61 ;  /* 0x0000003d3d3d9220 */ /* 0x002fca0000400000 */
[----:B------:R-:W-:Y:S04]  /*95a0*/  STS [R44+0x4000], R59 ;  /* 0x0040003b2c007388 */ /* 0x000fe80000000800 */
[----:B------:R-:W-:Y:S04]  /*95b0*/  STS [R44+0x4000], R59 ;  /* 0x0040003b2c007388 */ /* 0x000fe80000000800 */
[----:B------:R-:W-:Y:S01]  /*95c0*/  STS [R172+0x4000], R61 ;  /* 0x0040003dac007388 */ /* 0x000fe20000000800 */
[-C--:B--2---:R-:W-:Y:S01]  /*95d0*/  FMUL R120, R120, R56.reuse ;  /* 0x0000003878787220 */ /* 0x084fe20000400000 */
        /* <DEDUP_REMOVED lines=17> */
[-C--:B------:R-:W-:Y:S01]  /*96f0*/  FMUL R148, R148, R56.reuse ;  /* 0x0000003894947220 */ /* 0x080fe20000400000 */
[----:B------:R-:W-:Y:S01]  /*9700*/  FMUL R149, R149, R56 ;  /* 0x0000003895957220 */ /* 0x000fe20000400000 */
[-C--:B---3--:R-:W-:Y:S01]  /*9710*/  FMUL R122, R122, R58.reuse ;  /* 0x0000003a7a7a7220 */ /* 0x088fe20000400000 */
        /* <DEDUP_REMOVED lines=33> */
[-C--:B-1----:R-:W-:Y:S01]  /*9930*/  FMUL R90, R90, R32.reuse ;  /* 0x000000205a5a7220 */ /* 0x082fe20000400000 */
        /* <DEDUP_REMOVED lines=16> */
[----:B------:R-:W0:Y:S01]  /*9a40*/  LDC.64 R32, c[0x0][0x230] ;  /* 0x00008c00ff207b82 */ /* 0x000e220000000a00 */
[----:B------:R-:W-:Y:S02]  /*9a50*/  IADD3 R47, R161, R165, RZ ;  /* 0x000000a5a12f7210 */ /* 0x000fe40007ffe0ff */
[----:B------:R-:W-:Y:S02]  /*9a60*/  PRMT R29, RZ, 0x7610, R29 ;  /* 0x00007610ff1d7816 */ /* 0x000fe4000000001d */
[----:B------:R-:W-:Y:S01]  /*9a70*/  ISETP.GE.AND P0, PT, R47, R162, PT ;  /* 0x000000a22f00720c */ /* 0x000fe20003f06270 */
[----:B0-----:R-:W-:-:S12]  /*9a80*/  IMAD.WIDE R34, R43, 0x2, R32 ;  /* 0x000000022b227825 */ /* 0x001fd800078e0220 */
        /* <DEDUP_REMOVED lines=49> */
[----:B------:R0:W2:Y:S01]  /*9da0*/  @!P0 LDG.E.U16 R29, desc[UR52][R32.64] ;  /* 0x00000034201d8981 */ /* 0x0000a2000c1e1500 */
[----:B------:R-:W-:Y:S02]  /*9db0*/  PRMT R34, R56, 0x5410, R65 ;  /* 0x0000541038227816 */ /* 0x000fe40000000041 */
[----:B0-----:R-:W-:Y:S02]  /*9dc0*/  PRMT R33, R52, 0x5410, R63 ;  /* 0x0000541034217816 */ /* 0x001fe4000000003f */
[----:B------:R-:W-:Y:S02]  /*9dd0*/  PRMT R32, R50, 0x5410, R49 ;  /* 0x0000541032207816 */ /* 0x000fe40000000031 */
[----:B--2---:R-:W-:-:S04]  /*9de0*/  SEL R29, R29, RZ, !P0 ;  /* 0x000000ff1d1d7207 */ /* 0x004fc80004000000 */
[----:B------:R-:W-:Y:S01]  /*9df0*/  PRMT R35, R58, 0x5410, R29 ;  /* 0x000054103a237816 */ /* 0x000fe2000000001d */
[----:B------:R-:W-:Y:S06]  /*9e00*/  BRA `(.L_x_32) ;  /* 0x00000000000c7947 */ /* 0x000fec0003800000 */
.L_x_31:
[----:B------:R-:W0:Y:S02]  /*9e10*/  LDC.64 R32, c[0x0][0x230] ;  /* 0x00008c00ff207b82 */ /* 0x000e240000000a00 */
[----:B0-----:R-:W-:-:S06]  /*9e20*/  IMAD.WIDE R32, R43, 0x2, R32 ;  /* 0x000000022b207825 */ /* 0x001fcc00078e0220 */
[----:B------:R-:W5:Y:S02]  /*9e30*/  LDG.E.128 R32, desc[UR52][R32.64] ;  /* 0x0000003420207981 */ /* 0x000f64000c1e1d00 */
.L_x_32:
[----:B------:R-:W-:Y:S01]  /*9e40*/  BAR.SYNC.DEFER_BLOCKING 0x0 ;  /* 0x0000000000007b1d */ /* 0x000fe20000010000 */
[----:B------:R-:W-:Y:S01]  /*9e50*/  F2FP.BF16.F32.PACK_AB R24, R25, R24 ;  /* 0x000000181918723e */ /* 0x000fe200000010ff */
[----:B------:R-:W-:Y:S01]  /*9e60*/  FFMA R22, R55, R22, R62 ;  /* 0x0000001637167223 */ /* 0x000fe2000000003e */
[----:B------:R-:W-:Y:S01]  /*9e70*/  F2FP.BF16.F32.PACK_AB R25, R27, R26 ;  /* 0x0000001a1b19723e */ /* 0x000fe200000010ff */
[----:B------:R-:W-:Y:S01]  /*9e80*/  FFMA R21, R57, R21, R64 ;  /* 0x0000001539157223 */ /* 0x000fe20000000040 */
[----:B------:R-:W-:Y:S01]  /*9e90*/  F2FP.BF16.F32.PACK_AB R26, R31, R28 ;  /* 0x0000001c1f1a723e */ /* 0x000fe200000010ff */
[----:B------:R-:W-:Y:S01]  /*9ea0*/  FFMA R20, R59, R20, R66 ;  /* 0x000000143b147223 */ /* 0x000fe20000000042 */
[----:B------:R-:W-:Y:S01]  /*9eb0*/  F2FP.BF16.F32.PACK_AB R27, R37, R30 ;  /* 0x0000001e251b723e */ /* 0x000fe200000010ff */
[----:B------:R-:W-:Y:S01]  /*9ec0*/  FFMA R19, R61, R19, R68 ;  /* 0x000000133d137223 */ /* 0x000fe20000000044 */
[----:B------:R-:W-:Y:S02]  /*9ed0*/  F2FP.BF16.F32.PACK_AB R28, R39, R36 ;  /* 0x00000024271c723e */ /* 0x000fe400000010ff */
[----:B------:R-:W-:-:S02]  /*9ee0*/  F2FP.BF16.F32.PACK_AB R29, R41, R38 ;  /* 0x00000026291d723e */ /* 0x000fc400000010ff */
[----:B------:R-:W-:Y:S02]  /*9ef0*/  F2FP.BF16.F32.PACK_AB R30, R51, R40 ;  /* 0x00000028331e723e */ /* 0x000fe400000010ff */
[----:B------:R-:W-:Y:S02]  /*9f00*/  F2FP.BF16.F32.PACK_AB R31, R54, R53 ;  /* 0x00000035361f723e */ /* 0x000fe400000010ff */
[----:B------:R-:W-:Y:S02]  /*9f10*/  ISETP.GE.AND P0, PT, R45, R162, PT ;  /* 0x000000a22d00720c */ /* 0x000fe40003f06270 */
[----:B------:R-:W-:Y:S01]  /*9f20*/  MOV R165, R45 ;  /* 0x0000002d00a57202 */ /* 0x000fe20000000f00 */
        /* <DEDUP_REMOVED lines=9> */
.L_x_26:
[----:B------:R-:W-:Y:S02]  /*9fc0*/  IADD3 R170, R163, 0x80, RZ ;  /* 0x00000080a3aa7810 */ /* 0x000fe40007ffe0ff */
[----:B------:R-:W-:-:S04]  /*9fd0*/  ISETP.GE.AND P0, PT, R163, R16, PT ;  /* 0x00000010a300720c */ /* 0x000fc80003f06270 */
[----:B------:R-:W-:-:S04]  /*9fe0*/  SEL R170, R170, RZ, !P0 ;  /* 0x000000ffaaaa7207 */ /* 0x000fc80004000000 */
[----:B------:R-:W-:-:S13]  /*9ff0*/  ISETP.GE.AND P0, PT, R170, 0x1, PT ;  /* 0x00000001aa00780c */ /* 0x000fda0003f06270 */
[----:B------:R-:W-:Y:S05]  /*a000*/  @!P0 BRA `(.L_x_34) ;  /* 0x0000005800a48947 */ /* 0x000fea0003800000 */
[----:B------:R-:W0:Y:S01]  /*a010*/  LDC.64 R28, c[0x0][0x280] ;  /* 0x0000a000ff1c7b82 */ /* 0x000e220000000a00 */
[----:B------:R-:W-:Y:S01]  /*a020*/  UIADD3 UR6, UR7, 0x4000, URZ ;  /* 0x0000400007067890 */ /* 0x000fe2000fffe03f */
[----:B------:R-:W-:Y:S01]  /*a030*/  LOP3.LUT R169, R163, R160, RZ, 0xfc, !PT ;  /* 0x000000a0a3a97212 */ /* 0x000fe200078efcff */
[----:B------:R-:W-:Y:S01]  /*a040*/  USHF.R.U32.HI UR9, URZ, 0x4, UR7 ;  /* 0x000000043f097899 */ /* 0x000fe20008011607 */
[----:B------:R-:W-:Y:S01]  /*a050*/  LOP3.LUT R168, R163, 0x8, R160, 0xfe, !PT ;  /* 0x00000008a3a87812 */ /* 0x000fe200078efea0 */
[----:B------:R-:W-:Y:S01]  /*a060*/  USHF.R.U32.HI UR6, URZ, 0x4, UR6 ;  /* 0x000000043f067899 */ /* 0x000fe20008011606 */
[----:B------:R-:W-:Y:S01]  /*a070*/  LOP3.LUT R23, R163, 0x40, R160, 0xfe, !PT ;  /* 0x00000040a3177812 */ /* 0x000fe200078efea0 */
[----:B------:R-:W-:Y:S01]  /*a080*/  ULOP3.LUT UR9, UR9, 0x3fff, URZ, 0xc0, !UPT ;  /* 0x00003fff09097892 */ /* 0x000fe2000f8ec03f */
[----:B------:R-:W1:Y:S01]  /*a090*/  LDC R24, c[0x0][0x288] ;  /* 0x0000a200ff187b82 */ /* 0x000e620000000800 */
[----:B------:R-:W-:Y:S01]  /*a0a0*/  LOP3.LUT R172, R163, 0x48, R160, 0xfe, !PT ;  /* 0x00000048a3ac7812 */ /* 0x000fe200078efea0 */
[----:B------:R-:W-:Y:S01]  /*a0b0*/  ULOP3.LUT UR30, UR6, 0x3fff, URZ, 0xc0, !UPT ;  /* 0x00003fff061e7892 */ /* 0x000fe2000f8ec03f */
[----:B------:R-:W-:Y:S01]  /*a0c0*/  SHF.R.S32.HI R185, RZ, 0x1f, R16 ;  /* 0x0000001fffb97819 */ /* 0x000fe20000011410 */
[----:B------:R-:W-:Y:S01]  /*a0d0*/  UIADD3 UR44, UP0, UR9, 0x4000002, URZ ;  /* 0x04000002092c7890 */ /* 0x000fe2000ff1e03f */
[----:B------:R-:W-:Y:S01]  /*a0e0*/  CS2R R182, SRZ ;  /* 0x0000000000b67805 */ /* 0x000fe2000001ff00 */
[----:B------:R-:W-:Y:S01]  /*a0f0*/  UIADD3 UR42, UP1, UR9, 0x4000004, URZ ;  /* 0x04000004092a7890 */ /* 0x000fe2000ff3e03f */
[----:B------:R-:W-:Y:S01]  /*a100*/  SHF.R.S32.HI R181, RZ, 0x1f, R169 ;  /* 0x0000001fffb57819 */ /* 0x000fe200000114a9 */
[----:B------:R-:W2:Y:S01]  /*a110*/  LDC R26, c[0x0][0x27c] ;  /* 0x00009f00ff1a7b82 */ /* 0x000ea20000000800 */
[----:B------:R-:W-:Y:S01]  /*a120*/  UIADD3 UR40, UP2, UR9, 0x4000006, URZ ;  /* 0x0400000609287890 */ /* 0x000fe2000ff5e03f */
[----:B------:R-:W-:Y:S01]  /*a130*/  SHF.R.S32.HI R180, RZ, 0x1f, R168 ;  /* 0x0000001fffb47819 */ /* 0x000fe200000114a8 */
[----:B------:R-:W-:Y:S01]  /*a140*/  UIADD3 UR28, UP3, UR9, 0x4000200, URZ ;  /* 0x04000200091c7890 */ /* 0x000fe2000ff7e03f */
[----:B------:R-:W-:Y:S01]  /*a150*/  SHF.R.S32.HI R177, RZ, 0x1f, R23 ;  /* 0x0000001fffb17819 */ /* 0x000fe20000011417 */
[----:B------:R-:W-:Y:S01]  /*a160*/  UIADD3 UR24, UP4, UR9, 0x4000202, URZ ;  /* 0x0400020209187890 */ /* 0x000fe2000ff9e03f */
[----:B------:R-:W-:Y:S01]  /*a170*/  SHF.R.S32.HI R175, RZ, 0x1f, R172 ;  /* 0x0000001fffaf7819 */ /* 0x000fe200000114ac */
[----:B------:R-:W-:Y:S01]  /*a180*/  UIADD3 UR20, UP5, UR9, 0x4000204, URZ ;  /* 0x0400020409147890 */ /* 0x000fe2000ffbe03f */
[----:B------:R-:W3:Y:S01]  /*a190*/  LDC.64 R216, c[0x0][0x218] ;  /* 0x00008600ffd87b82 */ /* 0x000ee20000000a00 */
[--C-:B0-----:R-:W-:Y:S01]  /*a1a0*/  IMAD R25, R28, UR8, R15.reuse ;  /* 0x000000081c197c24 */ /* 0x101fe2000f8e020f */
[----:B------:R-:W-:Y:S01]  /*a1b0*/  UIADD3 UR6, UP6, UR9, 0x4000206, URZ ;  /* 0x0400020609067890 */ /* 0x000fe2000ffde03f */
[-C--:B------:R-:W-:Y:S01]  /*a1c0*/  IMAD R173, R164, R29.reuse, RZ ;  /* 0x0000001da4ad7224 */ /* 0x080fe200078e02ff */
[----:B------:R-:W-:Y:S01]  /*a1d0*/  UMOV UR14, 0x2000002 ;  /* 0x02000002000e7882 */ /* 0x000fe20000000000 */
[----:B------:R-:W-:Y:S01]  /*a1e0*/  UMOV UR15, 0x40000040 ;  /* 0x40000040000f7882 */ /* 0x000fe20000000000 */
[----:B------:R-:W-:Y:S01]  /*a1f0*/  UMOV UR18, 0x2000004 ;  /* 0x0200000400127882 */ /* 0x000fe20000000000 */
[----:B------:R-:W-:Y:S01]  /*a200*/  UMOV UR19, 0x40000040 ;  /* 0x4000004000137882 */ /* 0x000fe20000000000 */
[----:B------:R-:W0:Y:S01]  /*a210*/  LDC.64 R224, c[0x0][0x220] ;  /* 0x00008800ffe07b82 */ /* 0x000e220000000a00 */
[----:B-1----:R-:W-:Y:S01]  /*a220*/  IMAD R24, R24, UR8, R15 ;  /* 0x0000000818187c24 */ /* 0x002fe2000f8e020f */
[----:B------:R-:W-:Y:S01]  /*a230*/  UMOV UR34, 0x2000006 ;  /* 0x0200000600227882 */ /* 0x000fe20000000000 */
[----:B------:R-:W-:Y:S01]  /*a240*/  UMOV UR35, 0x40000040 ;  /* 0x4000004000237882 */ /* 0x000fe20000000000 */
[----:B------:R-:W-:Y:S01]  /*a250*/  UMOV UR22, 0x2000080 ;  /* 0x0200008000167882 */ /* 0x000fe20000000000 */
[C---:B------:R-:W-:Y:S01]  /*a260*/  IMAD R24, R14.reuse, R29, R24 ;  /* 0x0000001d0e187224 */ /* 0x040fe200078e0218 */
[----:B------:R-:W-:Y:S01]  /*a270*/  UMOV UR23, 0x40000040 ;  /* 0x4000004000177882 */ /* 0x000fe20000000000 */
[----:B------:R-:W-:Y:S01]  /*a280*/  UMOV UR26, 0x2000100 ;  /* 0x02000100001a7882 */ /* 0x000fe20000000000 */
[----:B--2---:R-:W-:Y:S01]  /*a290*/  IMAD R25, R14, R26, R25 ;  /* 0x0000001a0e197224 */ /* 0x004fe200078e0219 */
[----:B------:R-:W-:Y:S01]  /*a2a0*/  UMOV UR27, 0x40000040 ;  /* 0x40000040001b7882 */ /* 0x000fe20000000000 */
[C---:B------:R-:W-:Y:S01]  /*a2b0*/  LEA R228, R29.reuse, R24, 0x4 ;  /* 0x000000181de47211 */ /* 0x040fe200078e20ff */
[----:B------:R-:W-:Y:S01]  /*a2c0*/  IMAD R171, R164, R26, RZ ;  /* 0x0000001aa4ab7224 */ /* 0x000fe200078e02ff */
[----:B------:R-:W-:Y:S01]  /*a2d0*/  UMOV UR31, URZ ;  /* 0x0000003f001f7c82 */ /* 0x000fe20008000000 */
[C---:B------:R-:W-:Y:S01]  /*a2e0*/  IMAD R221, R26.reuse, 0x10, R25 ;  /* 0x000000101add7824 */ /* 0x040fe200078e0219 */
[----:B------:R-:W-:Y:S01]  /*a2f0*/  LEA R226, R29, R228, 0x4 ;  /* 0x000000e41de27211 */ /* 0x000fe200078e20ff */
[----:B------:R-:W-:Y:S01]  /*a300*/  UMOV UR12, 0x2000180 ;  /* 0x02000180000c7882 */ /* 0x000fe20000000000 */
[--C-:B---3--:R-:W-:Y:S01]  /*a310*/  IMAD.WIDE R222, R25, 0x2, R216.reuse ;  /* 0x0000000219de7825 */ /* 0x108fe200078e02d8 */
[----:B------:R-:W-:Y:S01]  /*a320*/  UMOV UR13, 0x40000040 ;  /* 0x40000040000d7882 */ /* 0x000fe20000000000 */
[C---:B------:R-:W-:Y:S01]  /*a330*/  LEA R219, R26.reuse, R221, 0x4 ;  /* 0x000000dd1adb7211 */ /* 0x040fe200078e20ff */
[----:B------:R-:W-:Y:S01]  /*a340*/  ULOP3.LUT UR46, UR9, 0x4000000, URZ, 0xfc, !UPT ;  /* 0x04000000092e7892 */ /* 0x000fe2000f8efc3f */
[----:B------:R-:W-:Y:S01]  /*a350*/  LEA R25, R29, R226, 0x4 ;  /* 0x000000e21d197211 */ /* 0x000fe200078e20ff */
[----:B------:R-:W-:Y:S01]  /*a360*/  IMAD.WIDE R220, R221, 0x2, R216 ;  /* 0x00000002dddc7825 */ /* 0x000fe200078e02d8 */
[----:B------:R-:W-:Y:S01]  /*a370*/  LEA R27, R26, R219, 0x4 ;  /* 0x000000db1a1b7211 */ /* 0x000fe200078e20ff */
[----:B------:R-:W-:-:S02]  /*a380*/  ULOP3.LUT UR38, UR30, 0x2000000, URZ, 0xfc, !UPT ;  /* 0x020000001e267892 */ /* 0x000fc4000f8efc3f */
[----:B------:R-:W-:Y:S01]  /*a390*/  IMAD.WIDE R218, R219, 0x2, R216 ;  /* 0x00000002dbda7825 */ /* 0x000fe200078e02d8 */
[----:B------:R-:W-:Y:S02]  /*a3a0*/  UIADD3.64 UR14, UR30, UR14, URZ ;  /* 0x0000000e1e0e7297 */ /* 0x000fe4000fffe03f */
[----:B------:R-:W-:Y:S01]  /*a3b0*/  UIADD3.64 UR18, UR30, UR18, URZ ;  /* 0x000000121e127297 */ /* 0x000fe2000fffe03f */
[--C-:B0-----:R-:W-:Y:S01]  /*a3c0*/  IMAD.WIDE R230, R24, 0x2, R224.reuse ;  /* 0x0000000218e67825 */ /* 0x101fe200078e02e0 */
[----:B------:R-:W-:Y:S02]  /*a3d0*/  UIADD3.64 UR34, UR30, UR34, URZ ;  /* 0x000000221e227297 */ /* 0x000fe4000fffe03f */
[----:B------:R-:W-:Y:S01]  /*a3e0*/  UIADD3.64 UR22, UR30, UR22, URZ ;  /* 0x000000161e167297 */ /* 0x000fe2000fffe03f */
[--C-:B------:R-:W-:Y:S01]  /*a3f0*/  IMAD.WIDE R228, R228, 0x2, R224.reuse ;  /* 0x00000002e4e47825 */ /* 0x100fe200078e02e0 */
[----:B------:R-:W-:Y:S02]  /*a400*/  UIADD3.64 UR26, UR30, UR26, URZ ;  /* 0x0000001a1e1a7297 */ /* 0x000fe4000fffe03f */
[----:B------:R-:W-:Y:S01]  /*a410*/  UIADD3.X UR43, URZ, 0x40000040, URZ, UP0, !UPT ;  /* 0x400000403f2b7890 */ /* 0x000fe200087fe43f */
[----:B------:R-:W-:Y:S01]  /*a420*/  IMAD.WIDE R226, R226, 0x2, R224 ;  /* 0x00000002e2e27825 */ /* 0x000fe200078e02e0 */
[----:B------:R-:W-:-:S02]  /*a430*/  UIADD3.X UR41, URZ, 0x40000040, URZ, UP1, !UPT ;  /* 0x400000403f297890 */ /* 0x000fc40008ffe43f */
[----:B------:R-:W-:Y:S01]  /*a440*/  UIADD3.X UR29, URZ, 0x40000040, URZ, UP2, !UPT ;  /* 0x400000403f1d7890 */ /* 0x000fe200097fe43f */
[----:B------:R-:W-:Y:S01]  /*a450*/  IMAD.WIDE R216, R27, 0x2, R216 ;  /* 0x000000021bd87825 */ /* 0x000fe200078e02d8 */
[----:B------:R-:W-:Y:S02]  /*a460*/  UIADD3.X UR25, URZ, 0x40000040, URZ, UP3, !UPT ;  /* 0x400000403f197890 */ /* 0x000fe40009ffe43f */
[----:B------:R-:W-:Y:S01]  /*a470*/  UIADD3.X UR21, URZ, 0x40000040, URZ, UP4, !UPT ;  /* 0x400000403f157890 */ /* 0x000fe2000a7fe43f */
[----:B------:R-:W-:Y:S01]  /*a480*/  IMAD.WIDE R224, R25, 0x2, R224 ;  /* 0x0000000219e07825 */ /* 0x000fe200078e02e0 */
[----:B------:R-:W-:Y:S02]  /*a490*/  UIADD3.X UR9, URZ, 0x40000040, URZ, UP5, !UPT ;  /* 0x400000403f097890 */ /* 0x000fe4000affe43f */
[----:B------:R-:W-:Y:S02]  /*a4a0*/  UIADD3.X UR11, URZ, 0x40000040, URZ, UP6, !UPT ;  /* 0x400000403f0b7890 */ /* 0x000fe4000b7fe43f */
[----:B------:R-:W-:Y:S01]  /*a4b0*/  UIADD3.64 UR30, UR30, UR12, URZ ;  /* 0x0000000c1e1e7297 */ /* 0x000fe2000fffe03f */
[----:B------:R-:W-:Y:S01]  /*a4c0*/  ULDC UR10, c[0x0][0x240] ;  /* 0x00009000000a7ab9 */ /* 0x000fe20000000800 */
[----:B------:R-:W-:-:S10]  /*a4d0*/  UMOV UR39, 0x40000040 ;  /* 0x4000004000277882 */ /* 0x000fd40000000000 */
.L_x_35:
[----:B------:R-:W-:Y:S02]  /*a4e0*/  IADD3 R187, P0, R4, R183, RZ ;  /* 0x000000b704bb7210 */ /* 0x000fe40007f1e0ff */
[----:B------:R-:W-:Y:S02]  /*a4f0*/  CS2R R32, SRZ ;  /* 0x0000000000207805 */ /* 0x000fe4000001ff00 */
[----:B------:R-:W-:Y:S02]  /*a500*/  LOP3.LUT R29, R183, 0x10, R14, 0xfe, !PT ;  /* 0x00000010b71d7812 */ /* 0x000fe400078efe0e */
[----:B------:R-:W-:Y:S02]  /*a510*/  CS2R R34, SRZ ;  /* 0x0000000000227805 */ /* 0x000fe4000001ff00 */
[----:B------:R-:W-:Y:S01]  /*a520*/  LOP3.LUT R24, R183, 0x9, R4, 0xfe, !PT ;  /* 0x00000009b7187812 */ /* 0x000fe200078efe04 */
[----:B------:R-:W-:Y:S01]  /*a530*/  IMAD.X R202, RZ, RZ, R182, P0 ;  /* 0x000000ffffca7224 */ /* 0x000fe200000e06b6 */
[----:B------:R-:W-:-:S02]  /*a540*/  IADD3 R196, P0, R187, 0x1, RZ ;  /* 0x00000001bbc47810 */ /* 0x000fc40007f1e0ff */
[----:B------:R-:W-:Y:S02]  /*a550*/  CS2R R36, SRZ ;  /* 0x0000000000247805 */ /* 0x000fe4000001ff00 */
[----:B------:R-:W-:Y:S02]  /*a560*/  ISETP.GE.U32.AND P4, PT, R29, R16, PT ;  /* 0x000000101d00720c */ /* 0x000fe40003f86070 */
[----:B------:R-:W-:Y:S02]  /*a570*/  CS2R R38, SRZ ;  /* 0x0000000000267805 */ /* 0x000fe4000001ff00 */
[----:B------:R-:W-:Y:S01]  /*a580*/  IADD3.X R200, RZ, R202, RZ, P0, !PT ;  /* 0x000000caffc87210 */ /* 0x000fe200007fe4ff */
[C---:B------:R-:W-:Y:S01]  /*a590*/  IMAD.WIDE R42, R171.reuse, 0x2, R220 ;  /* 0x00000002ab2a7825 */ /* 0x040fe200078e02dc */
[----:B------:R-:W-:Y:S02]  /*a5a0*/  IADD3 R193, P0, R187, 0x8, RZ ;  /* 0x00000008bbc17810 */ /* 0x000fe40007f1e0ff */
[----:B------:R-:W-:Y:S01]  /*a5b0*/  LOP3.LUT R25, R183, 0x30, R14, 0xfe, !PT ;  /* 0x00000030b7197812 */ /* 0x000fe200078efe0e */
[----:B------:R-:W-:Y:S01]  /*a5c0*/  IMAD.WIDE R40, R171, 0x2, R222 ;  /* 0x00000002ab287825 */ /* 0x000fe200078e02de */
[----:B------:R-:W-:-:S02]  /*a5d0*/  IADD3.X R194, RZ, R202, RZ, P0, !PT ;  /* 0x000000caffc27210 */ /* 0x000fc400007fe4ff */
[----:B------:R-:W-:Y:S02]  /*a5e0*/  IADD3 R199, P0, R187, 0x19, RZ ;  /* 0x00000019bbc77810 */ /* 0x000fe40007f1e0ff */
[----:B------:R-:W-:Y:S02]  /*a5f0*/  ISETP.GE.AND.EX P4, PT, R182, R185, PT, P4 ;  /* 0x000000b9b600720c */ /* 0x000fe40003f86340 */
[----:B------:R-:W-:Y:S02]  /*a600*/  IADD3.X R186, RZ, R202, RZ, P0, !PT ;  /* 0x000000caffba7210 */ /* 0x000fe400007fe4ff */
[----:B------:R-:W-:Y:S02]  /*a610*/  ISETP.GT.U32.AND P0, PT, R24, R23, PT ;  /* 0x000000171800720c */ /* 0x000fe40003f04070 */
[----:B------:R-:W-:Y:S02]  /*a620*/  LOP3.LUT R27, R183, 0x20, R14, 0xfe, !PT ;  /* 0x00000020b71b7812 */ /* 0x000fe400078efe0e */
[----:B------:R-:W-:-:S02]  /*a630*/  ISETP.GT.AND.EX P1, PT, R182, R177, PT, P0 ;  /* 0x000000b1b600720c */ /* 0x000fc40003f24300 */
[----:B------:R-:W-:Y:S02]  /*a640*/  ISETP.GT.U32.AND P0, PT, R24, R172, PT ;  /* 0x000000ac1800720c */ /* 0x000fe40003f04070 */
[----:B------:R-:W-:Y:S02]  /*a650*/  LOP3.LUT R31, R183, R14, RZ, 0xfc, !PT ;  /* 0x0000000eb71f7212 */ /* 0x000fe400078efcff */
[----:B------:R-:W-:Y:S02]  /*a660*/  P2R R26, PR, RZ, 0x10 ;  /* 0x00000010ff1a7803 */ /* 0x000fe40000000000 */
[----:B------:R-:W-:Y:S02]  /*a670*/  ISETP.GE.U32.AND P2, PT, R25, R16, PT ;  /* 0x000000101900720c */ /* 0x000fe40003f46070 */
[----:B------:R-:W-:Y:S02]  /*a680*/  ISETP.GT.AND.EX P4, PT, R182, R175, PT, P0 ;  /* 0x000000afb600720c */ /* 0x000fe40003f84300 */
[----:B------:R-:W-:-:S02]  /*a690*/  P2R R25, PR, RZ, 0x2 ;  /* 0x00000002ff197803 */ /* 0x000fc40000000000 */
[-C--:B------:R-:W-:Y:S02]  /*a6a0*/  ISETP.GE.U32.AND P3, PT, R27, R16.reuse, PT ;  /* 0x000000101b00720c */ /* 0x080fe40003f66070 */
[----:B------:R-:W-:Y:S02]  /*a6b0*/  ISETP.GE.U32.AND P5, PT, R31, R16, PT ;  /* 0x000000101f00720c */ /* 0x000fe40003fa6070 */
[C---:B------:R-:W-:Y:S02]  /*a6c0*/  ISETP.GT.U32.AND P0, PT, R24.reuse, R168, PT ;  /* 0x000000a81800720c */ /* 0x040fe40003f04070 */
[----:B------:R-:W-:Y:S02]  /*a6d0*/  ISETP.GT.U32.AND P1, PT, R24, R169, PT ;  /* 0x000000a91800720c */ /* 0x000fe40003f24070 */
[----:B------:R-:W-:Y:S02]  /*a6e0*/  IADD3 R183, P6, R183, 0x40, RZ ;  /* 0x00000040b7b77810 */ /* 0x000fe40007fde0ff */
[----:B------:R-:W-:-:S02]  /*a6f0*/  ISETP.GE.AND.EX P3, PT, R182, R185, PT, P3 ;  /* 0x000000b9b600720c */ /* 0x000fc40003f66330 */
[CC--:B------:R-:W-:Y:S02]  /*a700*/  ISETP.GE.AND.EX P2, PT, R182.reuse, R185.reuse, PT, P2 ;  /* 0x000000b9b600720c */ /* 0x0c0fe40003f46320 */
[C---:B------:R-:W-:Y:S02]  /*a710*/  ISETP.GE.AND.EX P5, PT, R182.reuse, R185, PT, P5 ;  /* 0x000000b9b600720c */ /* 0x040fe40003fa6350 */
[C---:B------:R-:W-:Y:S02]  /*a720*/  ISETP.GT.AND.EX P0, PT, R182.reuse, R180, PT, P0 ;  /* 0x000000b4b600720c */ /* 0x040fe40003f04300 */
[----:B------:R-:W-:Y:S02]  /*a730*/  ISETP.GT.AND.EX P1, PT, R182, R181, PT, P1 ;  /* 0x000000b5b600720c */ /* 0x000fe40003f24310 */
[----:B------:R-:W-:Y:S02]  /*a740*/  IADD3.X R182, RZ, R182, RZ, P6, !PT ;  /* 0x000000b6ffb67210 */ /* 0x000fe400037fe4ff */
[----:B------:R-:W-:-:S02]  /*a750*/  ISETP.GT.U32.AND P6, PT, R187, R23, PT ;  /* 0x00000017bb00720c */ /* 0x000fc40003fc4070 */
[----:B------:R-:W-:Y:S02]  /*a760*/  SEL R198, RZ, 0x1, !P4 ;  /* 0x00000001ffc67807 */ /* 0x000fe40006000000 */
[----:B------:R-:W-:Y:S02]  /*a770*/  ISETP.GT.AND.EX P6, PT, R202, R177, PT, P6 ;  /* 0x000000b1ca00720c */ /* 0x000fe40003fc4360 */
[----:B------:R-:W-:Y:S02]  /*a780*/  CS2R R28, SRZ ;  /* 0x00000000001c7805 */ /* 0x000fe4000001ff00 */
[----:B------:R-:W-:Y:S02]  /*a790*/  ISETP.NE.AND P4, PT, R26, RZ, PT ;  /* 0x000000ff1a00720c */ /* 0x000fe40003f85270 */
[----:B------:R-:W-:Y:S02]  /*a7a0*/  CS2R R30, SRZ ;  /* 0x00000000001e7805 */ /* 0x000fe4000001ff00 */
[----:B------:R-:W-:Y:S01]  /*a7b0*/  SEL R188, RZ, 0x7fff8, !P6 ;  /* 0x0007fff8ffbc7807 */ /* 0x000fe20007000000 */
[----:B------:R-:W-:Y:S01]  /*a7c0*/  IMAD.WIDE R44, R171, 0x2, R218 ;  /* 0x00000002ab2c7825 */ /* 0x000fe200078e02da */
[----:B------:R-:W-:Y:S01]  /*a7d0*/  ISETP.GT.U32.AND P6, PT, R187, R172, PT ;  /* 0x000000acbb00720c */ /* 0x000fe20003fc4070 */
[----:B------:R0:W2:Y:S02]  /*a7e0*/  @!P5 LDG.E.128 R36, desc[UR52][R40.64] ;  /* 0x000000342824d981 */ /* 0x0000a4000c1e1d00 */
[----:B------:R-:W-:Y:S01]  /*a7f0*/  IMAD.WIDE R46, R171, 0x2, R216 ;  /* 0x00000002ab2e7825 */ /* 0x000fe200078e02d8 */
[----:B------:R-:W-:-:S02]  /*a800*/  ISETP.GT.AND.EX P6, PT, R202, R175, PT, P6 ;  /* 0x000000afca00720c */ /* 0x000fc40003fc4360 */
[----:B------:R-:W-:Y:S01]  /*a810*/  CS2R R26, SRZ ;  /* 0x00000000001a7805 */ /* 0x000fe2000001ff00 */
[----:B------:R-:W3:Y:S01]  /*a820*/  @!P3 LDG.E.128 R28, desc[UR52][R44.64] ;  /* 0x000000342c1cb981 */ /* 0x000ee2000c1e1d00 */
[----:B------:R-:W-:Y:S02]  /*a830*/  CS2R R160, SRZ ;  /* 0x0000000000a07805 */ /* 0x000fe4000001ff00 */
[----:B------:R-:W-:Y:S02]  /*a840*/  SEL R201, RZ, 0x1fffe, !P6 ;  /* 0x0001fffeffc97807 */ /* 0x000fe40007000000 */
[----:B------:R-:W-:Y:S02]  /*a850*/  ISETP.NE.AND P6, PT, R25, RZ, PT ;  /* 0x000000ff1900720c */ /* 0x000fe40003fc5270 */
[----:B------:R-:W-:Y:S01]  /*a860*/  CS2R R24, SRZ ;  /* 0x0000000000187805 */ /* 0x000fe2000001ff00 */
[----:B------:R-:W4:Y:S01]  /*a870*/  @!P4 LDG.E.128 R32, desc[UR52][R42.64] ;  /* 0x000000342a20c981 */ /* 0x000f22000c1e1d00 */
[----:B------:R-:W-:-:S02]  /*a880*/  CS2R R162, SRZ ;  /* 0x0000000000a27805 */ /* 0x000fc4000001ff00 */
[----:B------:R-:W-:Y:S02]  /*a890*/  CS2R R152, SRZ ;  /* 0x0000000000987805 */ /* 0x000fe4000001ff00 */
[----:B------:R-:W-:Y:S02]  /*a8a0*/  CS2R R154, SRZ ;  /* 0x00000000009a7805 */ /* 0x000fe4000001ff00 */
[----:B------:R-:W-:Y:S01]  /*a8b0*/  CS2R R156, SRZ ;  /* 0x00000000009c7805 */ /* 0x000fe2000001ff00 */
[----:B------:R-:W5:Y:S01]  /*a8c0*/  @!P2 LDG.E.128 R24, desc[UR52][R46.64] ;  /* 0x000000342e18a981 */ /* 0x000f62000c1e1d00 */
[----:B------:R-:W-:Y:S02]  /*a8d0*/  CS2R R158, SRZ ;  /* 0x00000000009e7805 */ /* 0x000fe4000001ff00 */
[----:B------:R-:W-:Y:S02]  /*a8e0*/  CS2R R164, SRZ ;  /* 0x0000000000a47805 */ /* 0x000fe4000001ff00 */
[----:B------:R-:W-:Y:S01]  /*a8f0*/  CS2R R166, SRZ ;  /* 0x0000000000a67805 */ /* 0x000fe2000001ff00 */
[----:B0-----:R-:W-:Y:S01]  /*a900*/  IMAD.WIDE R40, R173, 0x2, R230 ;  /* 0x00000002ad287825 */ /* 0x001fe200078e02e6 */
[----:B------:R-:W-:Y:S06]  /*a910*/  BAR.SYNC.DEFER_BLOCKING 0x0 ;  /* 0x0000000000007b1d */ /* 0x000fec0000010000 */
[----:B------:R-:W-:Y:S01]  /*a920*/  UMOV UR47, 0x40000040 ;  /* 0x40000040002f7882 */ /* 0x000fe20000000000 */
[----:B------:R-:W-:Y:S01]  /*a930*/  UMOV UR49, URZ ;  /* 0x0000003f00317c82 */ /* 0x000fe20008000000 */
[----:B------:R-:W-:Y:S01]  /*a940*/  UMOV UR45, UR43 ;  /* 0x0000002b002d7c82 */ /* 0x000fe20008000000 */
[----:B------:R-:W-:-:S02]  /*a950*/  LOP3.LUT R232, R187, 0x10, RZ, 0xfc, !PT ;  /* 0x00000010bbe87812 */ /* 0x000fc400078efcff */
[C---:B------:R-:W-:Y:S02]  /*a960*/  LOP3.LUT R233, R187.reuse, 0x11, RZ, 0xfc, !PT ;  /* 0x00000011bbe97812 */ /* 0x040fe400078efcff */
[C---:B------:R-:W-:Y:S02]  /*a970*/  LOP3.LUT R240, R187.reuse, 0x18, RZ, 0xfc, !PT ;  /* 0x00000018bbf07812 */ /* 0x040fe400078efcff */
[C---:B------:R-:W-:Y:S02]  /*a980*/  LOP3.LUT R238, R187.reuse, 0x30, RZ, 0xfc, !PT ;  /* 0x00000030bbee7812 */ /* 0x040fe400078efcff */
[C---:B------:R-:W-:Y:S02]  /*a990*/  LOP3.LUT R203, R187.reuse, 0x31, RZ, 0xfc, !PT ;  /* 0x00000031bbcb7812 */ /* 0x040fe400078efcff */
[C---:B------:R-:W-:Y:S02]  /*a9a0*/  LOP3.LUT R191, R187.reuse, 0x28, RZ, 0xfc, !PT ;  /* 0x00000028bbbf7812 */ /* 0x040fe400078efcff */
[----:B------:R-:W-:-:S02]  /*a9b0*/  LOP3.LUT R192, R187, 0x29, RZ, 0xfc, !PT ;  /* 0x00000029bbc07812 */ /* 0x000fc400078efcff */
[C---:B------:R-:W-:Y:S02]  /*a9c0*/  LOP3.LUT R184, R187.reuse, 0x21, RZ, 0xfc, !PT ;  /* 0x00000021bbb87812 */ /* 0x040fe400078efcff */
[C---:B------:R-:W-:Y:S02]  /*a9d0*/  LOP3.LUT R197, R187.reuse, 0x20, RZ, 0xfc, !PT ;  /* 0x00000020bbc57812 */ /* 0x040fe400078efcff */
[C---:B------:R-:W-:Y:S02]  /*a9e0*/  LOP3.LUT R189, R187.reuse, 0x39, RZ, 0xfc, !PT ;  /* 0x00000039bbbd7812 */ /* 0x040fe400078efcff */
[----:B------:R-:W-:Y:S02]  /*a9f0*/  LOP3.LUT R195, R187, 0x38, RZ, 0xfc, !PT ;  /* 0x00000038bbc37812 */ /* 0x000fe400078efcff */
[----:B------:R-:W-:Y:S02]  /*aa00*/  SEL R190, RZ, 0x4, !P6 ;  /* 0x00000004ffbe7807 */ /* 0x000fe40007000000 */
[----:B------:R-:W-:-:S04]  /*aa10*/  ISETP.GT.U32.AND P6, PT, R191, R23, PT ;  /* 0x00000017bf00720c */ /* 0x000fc80003fc4070 */
[----:B------:R-:W-:-:S04]  /*aa20*/  ISETP.GT.AND.EX P6, PT, R202, R177, PT, P6 ;  /* 0x000000b1ca00720c */ /* 0x000fc80003fc4360 */
        /* <DEDUP_REMOVED lines=31> */
[----:B------:R-:W-:Y:S02]  /*ac20*/  ISETP.GT.U32.AND P6, PT, R203, R23, PT ;  /* 0x00000017cb00720c */ /* 0x000fe40003fc4070 */
[----:B--2---:R-:W-:Y:S02]  /*ac30*/  SEL R36, R36, RZ, !P5 ;  /* 0x000000ff24247207 */ /* 0x004fe40006800000 */
[----:B------:R-:W-:Y:S02]  /*ac40*/  SEL R37, R37, RZ, !P5 ;  /* 0x000000ff25257207 */ /* 0x000fe40006800000 */
[----:B------:R-:W-:Y:S02]  /*ac50*/  SEL R38, R38, RZ, !P5 ;  /* 0x000000ff26267207 */ /* 0x000fe40006800000 */
[----:B------:R-:W-:-:S02]  /*ac60*/  SEL R39, R39, RZ, !P5 ;  /* 0x000000ff27277207 */ /* 0x000fc40006800000 */
[----:B---3--:R-:W-:Y:S02]  /*ac70*/  SEL R28, R28, RZ, !P3 ;  /* 0x000000ff1c1c7207 */ /* 0x008fe40005800000 */
[----:B------:R-:W-:Y:S02]  /*ac80*/  SEL R29, R29, RZ, !P3 ;  /* 0x000000ff1d1d7207 */ /* 0x000fe40005800000 */
[----:B----4-:R-:W-:Y:S02]  /*ac90*/  SEL R32, R32, RZ, !P4 ;  /* 0x000000ff20207207 */ /* 0x010fe40006000000 */
[----:B------:R-:W-:Y:S02]  /*aca0*/  SEL R33, R33, RZ, !P4 ;  /* 0x000000ff21217207 */ /* 0x000fe40006000000 */
[----:B------:R-:W-:Y:S02]  /*acb0*/  SEL R34, R34, RZ, !P4 ;  /* 0x000000ff22227207 */ /* 0x000fe40006000000 */
[----:B------:R-:W-:-:S02]  /*acc0*/  SEL R35, R35, RZ, !P4 ;  /* 0x000000ff23237207 */ /* 0x000fc40006000000 */
[----:B------:R-:W-:Y:S02]  /*acd0*/  SEL R30, R30, RZ, !P3 ;  /* 0x000000ff1e1e7207 */ /* 0x000fe40005800000 */
[----:B------:R-:W-:Y:S02]  /*ace0*/  SEL R31, R31, RZ, !P3 ;  /* 0x000000ff1f1f7207 */ /* 0x000fe40005800000 */
[----:B-----5:R-:W-:Y:S02]  /*acf0*/  SEL R24, R24, RZ, !P2 ;  /* 0x000000ff18187207 */ /* 0x020fe40005000000 */
[----:B------:R-:W-:Y:S02]  /*ad00*/  SEL R25, R25, RZ, !P2 ;  /* 0x000000ff19197207 */ /* 0x000fe40005000000 */
[----:B------:R-:W-:Y:S02]  /*ad10*/  SEL R26, R26, RZ, !P2 ;  /* 0x000000ff1a1a7207 */ /* 0x000fe40005000000 */
[----:B------:R-:W-:Y:S01]  /*ad20*/  SEL R27, R27, RZ, !P2 ;  /* 0x000000ff1b1b7207 */ /* 0x000fe20005000000 */
[----:B------:R-:W-:Y:S01]  /*ad30*/  STS.128 [R3+0x4000], R36 ;  /* 0x0040002403007388 */ /* 0x000fe20000000c00 */
[----:B------:R-:W-:-:S02]  /*ad40*/  IADD3 R212, R213, R212, RZ ;  /* 0x000000d4d5d47210 */ /* 0x000fc40007ffe0ff */
[----:B------:R-:W-:Y:S01]  /*ad50*/  ISETP.GT.AND.EX P6, PT, R202, R177, PT, P6 ;  /* 0x000000b1ca00720c */ /* 0x000fe20003fc4360 */
[----:B------:R-:W-:Y:S04]  /*ad60*/  STS.128 [R3+0x4800], R32 ;  /* 0x0048002003007388 */ /* 0x000fe80000000c00 */
[----:B------:R-:W-:Y:S04]  /*ad70*/  STS.128 [R3+0x5000], R28 ;  /* 0x0050001c03007388 */ /* 0x000fe80000000c00 */
[----:B------:R0:W-:Y:S01]  /*ad80*/  STS.128 [R3+0x5800], R24 ;  /* 0x0058001803007388 */ /* 0x0001e20000000c00 */
[----:B------:R-:W-:-:S02]  /*ad90*/  LOP3.LUT R212, R212, 0x3, RZ, 0xc0, !PT ;  /* 0x00000003d4d47812 */ /* 0x000fc400078ec0ff */
[----:B------:R-:W-:Y:S01]  /*ada0*/  SEL R204, RZ, 0x4, !P6 ;  /* 0x00000004ffcc7807 */ /* 0x000fe20007000000 */
[----:B------:R1:W-:Y:S06]  /*adb0*/  MEMBAR.ALL.CTA ;  /* 0x0000000000007992 */ /* 0x0003ec0000008000 */
[----:B-1----:R-:W1:Y:S02]  /*adc0*/  FENCE.VIEW.ASYNC.S ;  /* 0x00000000000073c6 */ /* 0x002e640000000000 */
[----:B-1----:R-:W-:Y:S01]  /*add0*/  BAR.SYNC.DEFER_BLOCKING 0x0 ;  /* 0x0000000000007b1d */ /* 0x002fe20000010000 */
[----:B0-----:R-:W-:-:S05]  /*ade0*/  IMAD.WIDE R24, R173, 0x2, R226 ;  /* 0x00000002ad187825 */ /* 0x001fca00078e02e2 */
[----:B------:R0:W2:Y:S01]  /*adf0*/  @!P3 LDG.E.128 R160, desc[UR52][R24.64] ;  /* 0x0000003418a0b981 */ /* 0x0000a2000c1e1d00 */
[----:B------:R-:W-:-:S03]  /*ae00*/  IMAD.WIDE R32, R173, 0x2, R228 ;  /* 0x00000002ad207825 */ /* 0x000fc600078e02e4 */
[----:B------:R-:W3:Y:S01]  /*ae10*/  @!P5 LDG.E.128 R152, desc[UR52][R40.64] ;  /* 0x000000342898d981 */ /* 0x000ee2000c1e1d00 */
[----:B------:R-:W-:-:S03]  /*ae20*/  IMAD.WIDE R26, R173, 0x2, R224 ;  /* 0x00000002ad1a7825 */ /* 0x000fc600078e02e0 */
[----:B------:R-:W4:Y:S04]  /*ae30*/  @!P4 LDG.E.128 R156, desc[UR52][R32.64] ;  /* 0x00000034209cc981 */ /* 0x000f28000c1e1d00 */
[----:B0-----:R-:W0:Y:S04]  /*ae40*/  SHFL.IDX PT, R24, R2, RZ, 0x1f ;  /* 0x00001fff02187589 */ /* 0x001e2800000e0000 */
[----:B------:R1:W5:Y:S01]  /*ae50*/  @!P2 LDG.E.128 R164, desc[UR52][R26.64] ;  /* 0x000000341aa4a981 */ /* 0x000362000c1e1d00 */
[----:B0-----:R-:W-:Y:S02]  /*ae60*/  R2UR UR12, R24 ;  /* 0x00000000180c72ca */ /* 0x001fe400000e0000 */
[----:B-1----:R-:W-:-:S11]  /*ae70*/  WARPGROUP.ARRIVE ;  /* 0x00000000000079c5 */ /* 0x002fd60000000000 */
[----:B------:R-:W-:-:S04]  /*ae80*/  USHF.L.U32 UR12, UR12, 0x7, URZ ;  /* 0x000000070c0c7899 */ /* 0x000fc8000800063f */
[----:B------:R-:W-:-:S04]  /*ae90*/  ULOP3.LUT UR48, UR12, 0x180, URZ, 0xc0, !UPT ;  /* 0x000001800c307892 */ /* 0x000fc8000f8ec03f */
[----:B------:R-:W-:-:S09]  /*aea0*/  UIADD3.64 UR36, UR46, UR48, URZ ;  /* 0x000000302e247297 */ /* 0x000fd2000fffe03f */
[----:B------:R-:W-:Y:S01]  /*aeb0*/  HGMMA.64x64x16.F32.BF16 R56, gdesc[UR36], RZ, !UPT ;  /* 0x00e00000243879f0 */ /* 0x000fe2000c7018ff */
[----:B------:R-:W-:-:S09]  /*aec0*/  UIADD3.64 UR12, UR44, UR48, URZ ;  /* 0x000000302c0c7297 */ /* 0x000fd2000fffe03f */
[----:B------:R-:W-:Y:S01]  /*aed0*/  HGMMA.64x64x16.F32.BF16 R56, gdesc[UR12], R56 ;  /* 0x00e000000c3879f0 */ /* 0x000fe20008701838 */
[----:B------:R-:W-:Y:S01]  /*aee0*/  UMOV UR12, UR42 ;  /* 0x0000002a000c7c82 */ /* 0x000fe20008000000 */
[----:B------:R-:W-:Y:S02]  /*aef0*/  UMOV UR13, UR41 ;  /* 0x00000029000d7c82 */ /* 0x000fe40008000000 */
[----:B------:R-:W-:-:S03]  /*af00*/  UIADD3.64 UR16, UR12, UR48, URZ ;  /* 0x000000300c107297 */ /* 0x000fc6000fffe03f */
[----:B------:R-:W-:Y:S01]  /*af10*/  UMOV UR12, UR40 ;  /* 0x00000028000c7c82 */ /* 0x000fe20008000000 */
[----:B------:R-:W-:Y:S02]  /*af20*/  UMOV UR13, UR29 ;  /* 0x0000001d000d7c82 */ /* 0x000fe40008000000 */
[----:B------:R-:W-:-:S03]  /*af30*/  UIADD3.64 UR32, UR12, UR48, URZ ;  /* 0x000000300c207297 */ /* 0x000fc6000fffe03f */
[----:B------:R-:W-:Y:S01]  /*af40*/  HGMMA.64x64x16.F32.BF16 R56, gdesc[UR16], R56 ;  /* 0x00e00000103879f0 */ /* 0x000fe20008701838 */
[----:B------:R-:W-:Y:S01]  /*af50*/  UMOV UR12, UR28 ;  /* 0x0000001c000c7c82 */ /* 0x000fe20008000000 */
[----:B------:R-:W-:Y:S02]  /*af60*/  UMOV UR13, UR25 ;  /* 0x00000019000d7c82 */ /* 0x000fe40008000000 */
[----:B------:R-:W-:-:S03]  /*af70*/  UIADD3.64 UR36, UR12, UR48, URZ ;  /* 0x000000300c247297 */ /* 0x000fc6000fffe03f */
[----:B------:R-:W-:Y:S01]  /*af80*/  UMOV UR12, UR24 ;  /* 0x00000018000c7c82 */ /* 0x000fe20008000000 */
[----:B------:R-:W-:Y:S01]  /*af90*/  UMOV UR13, UR21 ;  /* 0x00000015000d7c82 */ /* 0x000fe20008000000 */
[----:B------:R-:W-:Y:S04]  /*afa0*/  HGMMA.64x64x16.F32.BF16 R56, gdesc[UR32], R56 ;  /* 0x00e00000203879f0 */ /* 0x000fe80008701838 */
[----:B------:R-:W-:Y:S01]  /*afb0*/  HGMMA.64x64x16.F32.BF16 R24, gdesc[UR36], RZ, !UPT ;  /* 0x00e00000241879f0 */ /* 0x000fe2000c7018ff */
[----:B------:R-:W-:-:S09]  /*afc0*/  UIADD3.64 UR12, UR12, UR48, URZ ;  /* 0x000000300c0c7297 */ /* 0x000fd2000fffe03f */
[----:B------:R-:W-:Y:S01]  /*afd0*/  HGMMA.64x64x16.F32.BF16 R24, gdesc[UR12], R24 ;  /* 0x00e000000c1879f0 */ /* 0x000fe20008701818 */
[----:B------:R-:W-:Y:S01]  /*afe0*/  UMOV UR12, UR20 ;  /* 0x00000014000c7c82 */ /* 0x000fe20008000000 */
[----:B------:R-:W-:Y:S02]  /*aff0*/  UMOV UR13, UR9 ;  /* 0x00000009000d7c82 */ /* 0x000fe40008000000 */
[----:B------:R-:W-:-:S03]  /*b000*/  UIADD3.64 UR16, UR12, UR48, URZ ;  /* 0x000000300c107297 */ /* 0x000fc6000fffe03f */
[----:B------:R-:W-:Y:S01]  /*b010*/  UMOV UR12, UR6 ;  /* 0x00000006000c7c82 */ /* 0x000fe20008000000 */
[----:B------:R-:W-:-:S05]  /*b020*/  UMOV UR13, UR11 ;  /* 0x0000000b000d7c82 */ /* 0x000fca0008000000 */
[----:B------:R-:W-:Y:S01]  /*b030*/  HGMMA.64x64x16.F32.BF16 R24, gdesc[UR16], R24 ;  /* 0x00e00000101879f0 */ /* 0x000fe20008701818 */
[----:B------:R-:W-:-:S09]  /*b040*/  UIADD3.64 UR32, UR12, UR48, URZ ;  /* 0x000000300c207297 */ /* 0x000fd2000fffe03f */
[----:B------:R-:W-:Y:S01]  /*b050*/  HGMMA.64x64x16.F32.BF16 R24, gdesc[UR32], R24, gsb0 ;  /* 0x00e00000201879f0 */ /* 0x000fe20008001818 */
[----:B-----5:R-:W-:Y:S02]  /*b060*/  SEL R164, R164, RZ, !P2 ;  /* 0x000000ffa4a47207 */ /* 0x020fe40005000000 */
[----:B------:R-:W-:Y:S02]  /*b070*/  SEL R165, R165, RZ, !P2 ;  /* 0x000000ffa5a57207 */ /* 0x000fe40005000000 */
[----:B------:R-:W-:Y:S02]  /*b080*/  SEL R166, R166, RZ, !P2 ;  /* 0x000000ffa6a67207 */ /* 0x000fe40005000000 */
[----:B------:R-:W-:Y:S01]  /*b090*/  SEL R167, R167, RZ, !P2 ;  /* 0x000000ffa7a77207 */ /* 0x000fe20005000000 */
[----:B------:R-:W-:Y:S02]  /*b0a0*/  WARPGROUP.DEPBAR.LE gsb0, 0x0 ;  /* 0x00008000000079c5 */ /* 0x000fe40000010000 */
[----:B------:R-:W-:Y:S01]  /*b0b0*/  FMUL R63, R63, UR10 ;  /* 0x0000000a3f3f7c20 */ /* 0x000fe20008400000 */
[----:B------:R-:W-:Y:S01]  /*b0c0*/  FMUL R64, R64, UR10 ;  /* 0x0000000a40407c20 */ /* 0x000fe20008400000 */
[----:B------:R-:W-:Y:S01]  /*b0d0*/  ISETP.GT.U32.AND P2, PT, R187, R169, PT ;  /* 0x000000a9bb00720c */ /* 0x000fe20003f44070 */
[----:B------:R-:W-:Y:S02]  /*b0e0*/  BAR.SYNC.DEFER_BLOCKING 0x0 ;  /* 0x0000000000007b1d */ /* 0x000fe40000010000 */
[----:B------:R-:W-:-:S02]  /*b0f0*/  FSEL R63, R63, -INF , !P0 ;  /* 0xff8000003f3f7808 */ /* 0x000fc40004000000 */
[----:B------:R-:W-:-:S04]  /*b100*/  ISETP.GT.U32.AND P0, PT, R232, R169, PT ;  /* 0x000000a9e800720c */ /* 0x000fc80003f04070 */
[----:B------:R-:W-:-:S04]  /*b110*/  ISETP.GT.AND.EX P0, PT, R202, R181, PT, P0 ;  /* 0x000000b5ca00720c */ /* 0x000fc80003f04300 */
[----:B------:R-:W-:Y:S02]  /*b120*/  FSEL R64, R64, -INF , !P0 ;  /* 0xff80000040407808 */ /* 0x000fe40004000000 */
[----:B------:R-:W-:Y:S01]  /*b130*/  ISETP.GT.U32.AND P0, PT, R233, R169, PT ;  /* 0x000000a9e900720c */ /* 0x000fe20003f04070 */
[----:B------:R-:W-:-:S03]  /*b140*/  FMUL R65, R65, UR10 ;  /* 0x0000000a41417c20 */ /* 0x000fc60008400000 */
        /* <DEDUP_REMOVED lines=20> */
[----:B------:R-:W-:Y:S01]  /*b290*/  ISETP.GT.AND.EX P0, PT, R202, R180, PT, P0 ;  /* 0x000000b4ca00720c */ /* 0x000fe20003f04300 */
[----:B------:R-:W-:-:S03]  /*b2a0*/  FMUL R56, R56, UR10 ;  /* 0x0000000a38387c20 */ /* 0x000fc60008400000 */
[----:B------:R-:W-:Y:S02]  /*b2b0*/  FSEL R70, R70, -INF , !P0 ;  /* 0xff80000046467808 */ /* 0x000fe40004000000 */
[----:B------:R-:W-:Y:S01]  /*b2c0*/  ISETP.GT.U32.AND P0, PT, R199, R168, PT ;  /* 0x000000a8c700720c */ /* 0x000fe20003f04070 */
[----:B------:R-:W-:Y:S01]  /*b2d0*/  FMUL R71, R71, UR10 ;  /* 0x0000000a47477c20 */ /* 0x000fe20008400000 */
[----:B------:R-:W-:Y:S02]  /*b2e0*/  ISETP.GT.AND.EX P2, PT, R202, R181, PT, P2 ;  /* 0x000000b5ca00720c */ /* 0x000fe40003f44320 */
[----:B------:R-:W-:Y:S02]  /*b2f0*/  ISETP.GT.AND.EX P0, PT, R186, R180, PT, P0 ;  /* 0x000000b4ba00720c */ /* 0x000fe40003f04300 */
[----:B------:R-:W-:Y:S02]  /*b300*/  FSEL R56, R56, -INF , !P2 ;  /* 0xff80000038387808 */ /* 0x000fe40005000000 */
[----:B------:R-:W-:-:S02]  /*b310*/  ISETP.GT.U32.AND P2, PT, R196, R169, PT ;  /* 0x000000a9c400720c */ /* 0x000fc40003f44070 */
[----:B------:R-:W-:Y:S01]  /*b320*/  FSEL R71, R71, -INF , !P0 ;  /* 0xff80000047477808 */ /* 0x000fe20004000000 */
[----:B------:R-:W-:Y:S01]  /*b330*/  FMUL R57, R57, UR10 ;  /* 0x0000000a39397c20 */ /* 0x000fe20008400000 */
[----:B------:R-:W-:Y:S02]  /*b340*/  ISETP.GT.U32.AND P0, PT, R238, R23, PT ;  /* 0x00000017ee00720c */ /* 0x000fe40003f04070 */
[----:B------:R-:W-:Y:S02]  /*b350*/  ISETP.GT.AND.EX P2, PT, R200, R181, PT, P2 ;  /* 0x000000b5c800720c */ /* 0x000fe40003f44320 */
[----:B------:R-:W-:Y:S02]  /*b360*/  ISETP.GT.AND.EX P0, PT, R202, R177, PT, P0 ;  /* 0x000000b1ca00720c */ /* 0x000fe40003f04300 */
[----:B------:R-:W-:Y:S02]  /*b370*/  FSEL R57, R57, -INF , !P2 ;  /* 0xff80000039397808 */ /* 0x000fe40005000000 */
[----:B------:R-:W-:-:S02]  /*b380*/  ISETP.GT.U32.AND P2, PT, R187, R168, PT ;  /* 0x000000a8bb00720c */ /* 0x000fc40003f44070 */
        /* <DEDUP_REMOVED lines=14> */
[----:B------:R-:W-:Y:S01]  /*b470*/  ISETP.GT.AND.EX P0, PT, R194, R175, PT, P0 ;  /* 0x000000afc200720c */ /* 0x000fe20003f04300 */
[----:B------:R-:W-:-:S03]  /*b480*/  FMUL R58, R58, UR10 ;  /* 0x0000000a3a3a7c20 */ /* 0x000fc60008400000 */
[----:B------:R-:W-:Y:S02]  /*b490*/  SEL R237, RZ, 0x1fffe, !P0 ;  /* 0x0001fffeffed7807 */ /* 0x000fe40004000000 */
[----:B------:R-:W-:Y:S02]  /*b4a0*/  ISETP.GT.U32.AND P0, PT, R193, R23, PT ;  /* 0x00000017c100720c */ /* 0x000fe40003f04070 */
[----:B------:R-:W-:Y:S02]  /*b4b0*/  ISETP.GT.AND.EX P2, PT, R202, R180, PT, P2 ;  /* 0x000000b4ca00720c */ /* 0x000fe40003f44320 */
[----:B------:R-:W-:Y:S02]  /*b4c0*/  ISETP.GT.AND.EX P0, PT, R194, R177, PT, P0 ;  /* 0x000000b1c200720c */ /* 0x000fe40003f04300 */
[----:B------:R-:W-:Y:S02]  /*b4d0*/  FSEL R58, R58, -INF , !P2 ;  /* 0xff8000003a3a7808 */ /* 0x000fe40005000000 */
[----:B------:R-:W-:-:S02]  /*b4e0*/  ISETP.GT.U32.AND P2, PT, R196, R168, PT ;  /* 0x000000a8c400720c */ /* 0x000fc40003f44070 */
[----:B------:R-:W-:Y:S01]  /*b4f0*/  SEL R241, RZ, 0x7fff8, !P0 ;  /* 0x0007fff8fff17807 */ /* 0x000fe20004000000 */
[----:B------:R-:W-:Y:S01]  /*b500*/  FMUL R59, R59, UR10 ;  /* 0x0000000a3b3b7c20 */ /* 0x000fe20008400000 */
[----:B------:R-:W-:Y:S01]  /*b510*/  ISETP.GT.U32.AND P0, PT, R240, R23, PT ;  /* 0x00000017f000720c */ /* 0x000fe20003f04070 */
[----:B------:R-:W-:Y:S01]  /*b520*/  FMUL R61, R61, UR10 ;  /* 0x0000000a3d3d7c20 */ /* 0x000fe20008400000 */
[----:B------:R-:W-:Y:S02]  /*b530*/  ISETP.GT.AND.EX P2, PT, R200, R180, PT, P2 ;  /* 0x000000b4c800720c */ /* 0x000fe40003f44320 */
[----:B------:R-:W-:Y:S02]  /*b540*/  ISETP.GT.AND.EX P0, PT, R202, R177, PT, P0 ;  /* 0x000000b1ca00720c */ /* 0x000fe40003f04300 */
[----:B------:R-:W-:Y:S02]  /*b550*/  FSEL R59, R59, -INF , !P2 ;  /* 0xff8000003b3b7808 */ /* 0x000fe40005000000 */
[----:B------:R-:W-:-:S02]  /*b560*/  FSEL R61, R61, -INF , !P1 ;  /* 0xff8000003d3d7808 */ /* 0x000fc40004800000 */
[C---:B------:R-:W-:Y:S02]  /*b570*/  ISETP.GT.U32.AND P2, PT, R193.reuse, R169, PT ;  /* 0x000000a9c100720c */ /* 0x040fe40003f44070 */
[----:B------:R-:W-:Y:S02]  /*b580*/  ISETP.GT.U32.AND P1, PT, R193, R168, PT ;  /* 0x000000a8c100720c */ /* 0x000fe40003f24070 */
[----:B------:R-:W-:Y:S02]  /*b590*/  SEL R193, RZ, 0x7fff8, !P0 ;  /* 0x0007fff8ffc17807 */ /* 0x000fe40004000000 */
[----:B------:R-:W-:-:S04]  /*b5a0*/  ISETP.GT.U32.AND P0, PT, R240, R172, PT ;  /* 0x000000acf000720c */ /* 0x000fc80003f04070 */
[----:B------:R-:W-:Y:S02]  /*b5b0*/  ISETP.GT.AND.EX P0, PT, R202, R175, PT, P0 ;  /* 0x000000afca00720c */ /* 0x000fe40003f04300 */
[C---:B------:R-:W-:Y:S02]  /*b5c0*/  ISETP.GT.AND.EX P2, PT, R194.reuse, R181, PT, P2 ;  /* 0x000000b5c200720c */ /* 0x040fe40003f44320 */
[----:B------:R-:W-:Y:S02]  /*b5d0*/  ISETP.GT.AND.EX P1, PT, R194, R180, PT, P1 ;  /* 0x000000b4c200720c */ /* 0x000fe40003f24310 */
        /* <DEDUP_REMOVED lines=62> */
[----:B------:R-:W-:Y:S02]  /*b9c0*/  ISETP.GT.AND.EX P0, PT, R202, R180, PT, P0 ;  /* 0x000000b4ca00720c */ /* 0x000fe40003f04300 */
[----:B------:R-:W-:Y:S02]  /*b9d0*/  IADD3 R192, R245, R192, RZ ;  /* 0x000000c0f5c07210 */ /* 0x000fe40007ffe0ff */
[----:B------:R-:W-:Y:S02]  /*b9e0*/  SEL R195, RZ, 0x1fffe, !P0 ;  /* 0x0001fffeffc37807 */ /* 0x000fe40004000000 */
[----:B------:R-:W-:Y:S02]  /*b9f0*/  ISETP.GT.U32.AND P0, PT, R189, R168, PT ;  /* 0x000000a8bd00720c */ /* 0x000fe40003f04070 */
[----:B------:R-:W-:Y:S02]  /*ba00*/  LOP3.LUT R192, R192, 0x3, RZ, 0xc0, !PT ;  /* 0x00000003c0c07812 */ /* 0x000fe400078ec0ff */
[----:B------:R-:W-:-:S02]  /*ba10*/  ISETP.GT.AND.EX P0, PT, R202, R180, PT, P0 ;  /* 0x000000b4ca00720c */ /* 0x000fc40003f04300 */
[----:B------:R-:W-:Y:S02]  /*ba20*/  IADD3 R232, R192, R247, R232 ;  /* 0x000000f7c0e87210 */ /* 0x000fe40007ffe0e8 */
[----:B------:R-:W-:Y:S01]  /*ba30*/  SEL R192, RZ, 0x1, !P0 ;  /* 0x00000001ffc07807 */ /* 0x000fe20004000000 */
[----:B------:R-:W-:-:S03]  /*ba40*/  IMAD.IADD R184, R184, 0x1, R249 ;  /* 0x00000001b8b87824 */ /* 0x000fc600078e02f9 */
[----:B------:R-:W-:Y:S02]  /*ba50*/  IADD3 R192, R192, R195, RZ ;  /* 0x000000c3c0c07210 */ /* 0x000fe40007ffe0ff */
[----:B------:R-:W-:Y:S02]  /*ba60*/  IADD3 R203, R242, R203, RZ ;  /* 0x000000cbf2cb7210 */ /* 0x000fe40007ffe0ff */
[----:B------:R-:W-:Y:S02]  /*ba70*/  LOP3.LUT R192, R192, 0x3, RZ, 0xc0, !PT ;  /* 0x00000003c0c07812 */ /* 0x000fe400078ec0ff */
[----:B------:R-:W-:Y:S02]  /*ba80*/  LOP3.LUT R184, R184, 0x3, RZ, 0xc0, !PT ;  /* 0x00000003b8b87812 */ /* 0x000fe400078ec0ff */
[----:B------:R-:W-:Y:S02]  /*ba90*/  IADD3 R192, R192, R251, R244 ;  /* 0x000000fbc0c07210 */ /* 0x000fe40007ffe0f4 */
[----:B------:R-:W-:-:S02]  /*baa0*/  LOP3.LUT R203, R203, 0x3, RZ, 0xc0, !PT ;  /* 0x00000003cbcb7812 */ /* 0x000fc400078ec0ff */
[----:B------:R-:W-:Y:S02]  /*bab0*/  IADD3 R191, R184, R240, R191 ;  /* 0x000000f0b8bf7210 */ /* 0x000fe40007ffe0bf */
[----:B------:R-:W-:Y:S02]  /*bac0*/  SHF.L.U32 R184, R232, 0x8, RZ ;  /* 0x00000008e8b87819 */ /* 0x000fe400000006ff */
[----:B------:R-:W-:Y:S02]  /*bad0*/  IADD3 R197, R203, R238, R197 ;  /* 0x000000eecbc57210 */ /* 0x000fe40007ffe0c5 */
[----:B------:R-:W-:Y:S02]  /*bae0*/  LOP3.LUT R192, R192, 0xf, RZ, 0xc0, !PT ;  /* 0x0000000fc0c07812 */ /* 0x000fe400078ec0ff */
[----:B------:R-:W-:Y:S02]  /*baf0*/  LOP3.LUT R184, R184, 0xf00, RZ, 0xe2, !PT ;  /* 0x00000f00b8b87812 */ /* 0x000fe400078ee2ff */
[----:B------:R-:W-:-:S02]  /*bb00*/  LEA R192, R197, R192, 0x4 ;  /* 0x000000c0c5c07211 */ /* 0x000fc400078e20ff */
[----:B------:R-:W-:Y:S02]  /*bb10*/  LEA R184, R191, R184, 0xc ;  /* 0x000000b8bfb87211 */ /* 0x000fe400078e60ff */
[----:B------:R-:W-:-:S05]  /*bb20*/  LOP3.LUT R191, R192, 0xff, RZ, 0xc0, !PT ;  /* 0x000000ffc0bf7812 */ /* 0x000fca00078ec0ff */
[----:B------:R-:W-:-:S05]  /*bb30*/  IMAD.IADD R184, R184, 0x1, R191 ;  /* 0x00000001b8b87824 */ /* 0x000fca00078e02bf */
[----:B------:R-:W-:Y:S01]  /*bb40*/  LOP3.LUT R184, R184, 0xffff, RZ, 0xc0, !PT ;  /* 0x0000ffffb8b87812 */ /* 0x000fe200078ec0ff */
[----:B------:R-:W-:-:S03]  /*bb50*/  FMUL R62, R62, UR10 ;  /* 0x0000000a3e3e7c20 */ /* 0x000fc60008400000 */
[----:B------:R-:W-:-:S04]  /*bb60*/  SHF.R.U32.HI R191, RZ, 0xf, R184 ;  /* 0x0000000fffbf7819 */ /* 0x000fc800000116b8 */
[----:B------:R-:W-:Y:S02]  /*bb70*/  LOP3.LUT R191, R191, 0x1, RZ, 0xc0, !PT ;  /* 0x00000001bfbf7812 */ /* 0x000fe400078ec0ff */
[----:B------:R-:W-:Y:S02]  /*bb80*/  FSEL R62, R62, -INF , !P1 ;  /* 0xff8000003e3e7808 */ /* 0x000fe40004800000 */
[----:B------:R-:W-:Y:S02]  /*bb90*/  ISETP.NE.U32.AND P1, PT, R191, 0x1, PT ;  /* 0x00000001bf00780c */ /* 0x000fe40003f25070 */
[----:B------:R-:W-:Y:S01]  /*bba0*/  SHF.R.U32.HI R191, RZ, 0xe, R184 ;  /* 0x0000000effbf7819 */ /* 0x000fe200000116b8 */
[----:B------:R-:W-:-:S03]  /*bbb0*/  FMUL R72, R72, UR10 ;  /* 0x0000000a48487c20 */ /* 0x000fc60008400000 */
[----:B------:R-:W-:Y:S02]  /*bbc0*/  LOP3.LUT R191, R191, 0x1, RZ, 0xc0, !PT ;  /* 0x00000001bfbf7812 */ /* 0x000fe400078ec0ff */
[----:B------:R-:W-:Y:S02]  /*bbd0*/  FSEL R72, R72, -INF , P1 ;  /* 0xff80000048487808 */ /* 0x000fe40000800000 */
        /* <DEDUP_REMOVED lines=54> */
[----:B------:R-:W-:Y:S01]  /*bf40*/  FSEL R83, R83, -INF , P1 ;  /* 0xff80000053537808 */ /* 0x000fe20000800000 */
[----:B------:R-:W-:Y:S01]  /*bf50*/  FMUL R87, R87, UR10 ;  /* 0x0000000a57577c20 */ /* 0x000fe20008400000 */
[----:B------:R-:W-:Y:S02]  /*bf60*/  ISETP.NE.U32.AND P1, PT, R191, 0x1, PT ;  /* 0x00000001bf00780c */ /* 0x000fe40003f25070 */
[--C-:B------:R-:W-:Y:S01]  /*bf70*/  SHF.R.U32.HI R191, RZ, 0x2, R184.reuse ;  /* 0x00000002ffbf7819 */ /* 0x100fe200000116b8 */
[----:B------:R-:W-:Y:S01]  /*bf80*/  FMUL R84, R84, UR10 ;  /* 0x0000000a54547c20 */ /* 0x000fe20008400000 */
[----:B------:R-:W-:Y:S02]  /*bf90*/  SHF.R.U32.HI R184, RZ, 0x1, R184 ;  /* 0x00000001ffb87819 */ /* 0x000fe400000116b8 */
[----:B------:R-:W-:-:S02]  /*bfa0*/  LOP3.LUT R191, R191, 0x1, RZ, 0xc0, !PT ;  /* 0x00000001bfbf7812 */ /* 0x000fc400078ec0ff */
[----:B------:R-:W-:Y:S01]  /*bfb0*/  FSEL R87, R87, -INF , !P0 ;  /* 0xff80000057577808 */ /* 0x000fe20004000000 */
[----:B------:R-:W-:Y:S01]  /*bfc0*/  FMUL R85, R85, UR10 ;  /* 0x0000000a55557c20 */ /* 0x000fe20008400000 */
[----:B------:R-:W-:Y:S02]  /*bfd0*/  ISETP.GT.U32.AND P0, PT, R189, R172, PT ;  /* 0x000000acbd00720c */ /* 0x000fe40003f04070 */
[----:B------:R-:W-:Y:S02]  /*bfe0*/  FSEL R84, R84, -INF , P1 ;  /* 0xff80000054547808 */ /* 0x000fe40000800000 */
[----:B------:R-:W-:Y:S02]  /*bff0*/  ISETP.NE.U32.AND P1, PT, R191, 0x1, PT ;  /* 0x00000001bf00780c */ /* 0x000fe40003f25070 */
[----:B------:R-:W-:Y:S02]  /*c000*/  LOP3.LUT R184, R184, 0x1, RZ, 0xc0, !PT ;  /* 0x00000001b8b87812 */ /* 0x000fe400078ec0ff */
[----:B------:R-:W-:-:S02]  /*c010*/  ISETP.GT.AND.EX P0, PT, R202, R175, PT, P0 ;  /* 0x000000afca00720c */ /* 0x000fc40003f04300 */
[----:B------:R-:W-:Y:S02]  /*c020*/  FSEL R85, R85, -INF , P1 ;  /* 0xff80000055557808 */ /* 0x000fe40000800000 */
[----:B------:R-:W-:Y:S02]  /*c030*/  ISETP.NE.U32.AND P1, PT, R184, 0x1, PT ;  /* 0x00000001b800780c */ /* 0x000fe40003f25070 */
[----:B------:R-:W-:Y:S01]  /*c040*/  SEL R184, RZ, 0x1, !P0 ;  /* 0x00000001ffb87807 */ /* 0x000fe20004000000 */
[----:B------:R-:W-:Y:S01]  /*c050*/  IMAD.IADD R198, R198, 0x1, R237 ;  /* 0x00000001c6c67824 */ /* 0x000fe200078e02ed */
[----:B------:R-:W-:Y:S02]  /*c060*/  IADD3 R194, R243, R194, RZ ;  /* 0x000000c2f3c27210 */ /* 0x000fe40007ffe0ff */
[----:B------:R-:W-:Y:S02]  /*c070*/  IADD3 R184, R184, R205, RZ ;  /* 0x000000cdb8b87210 */ /* 0x000fe40007ffe0ff */
[----:B------:R-:W-:-:S02]  /*c080*/  IADD3 R200, R200, R233, RZ ;  /* 0x000000e9c8c87210 */ /* 0x000fc40007ffe0ff */
[----:B------:R-:W-:Y:S02]  /*c090*/  LOP3.LUT R194, R194, 0x3, RZ, 0xc0, !PT ;  /* 0x00000003c2c27812 */ /* 0x000fe400078ec0ff */
[----:B------:R-:W-:Y:S02]  /*c0a0*/  IADD3 R201, R236, R201, RZ ;  /* 0x000000c9ecc97210 */ /* 0x000fe40007ffe0ff */
[----:B------:R-:W-:Y:S02]  /*c0b0*/  IADD3 R234, R235, R234, RZ ;  /* 0x000000eaebea7210 */ /* 0x000fe40007ffe0ff */
[----:B------:R-:W-:Y:S02]  /*c0c0*/  LOP3.LUT R184, R184, 0x3, RZ, 0xc0, !PT ;  /* 0x00000003b8b87812 */ /* 0x000fe400078ec0ff */
[----:B------:R-:W-:Y:S02]  /*c0d0*/  LOP3.LUT R198, R198, 0x3, RZ, 0xc0, !PT ;  /* 0x00000003c6c67812 */ /* 0x000fe400078ec0ff */
[----:B------:R-:W-:-:S02]  /*c0e0*/  LOP3.LUT R200, R200, 0x3, RZ, 0xc0, !PT ;  /* 0x00000003c8c87812 */ /* 0x000fc400078ec0ff */
[----:B------:R-:W-:Y:S02]  /*c0f0*/  IADD3 R193, R194, R193, R186 ;  /* 0x000000c1c2c17210 */ /* 0x000fe40007ffe0ba */
[----:B------:R-:W-:Y:S02]  /*c100*/  LOP3.LUT R201, R201, 0x3, RZ, 0xc0, !PT ;  /* 0x00000003c9c97812 */ /* 0x000fe400078ec0ff */
[----:B------:R-:W-:Y:S02]  /*c110*/  IADD3 R208, R209, R208, RZ ;  /* 0x000000d0d1d07210 */ /* 0x000fe40007ffe0ff */
[----:B------:R-:W-:Y:S02]  /*c120*/  LOP3.LUT R234, R234, 0x3, RZ, 0xc0, !PT ;  /* 0x00000003eaea7812 */ /* 0x000fe400078ec0ff */
[----:B------:R-:W-:Y:S02]  /*c130*/  IADD3 R212, R212, R214, R215 ;  /* 0x000000d6d4d47210 */ /* 0x000fe40007ffe0d7 */
[----:B------:R-:W-:-:S02]  /*c140*/  IADD3 R184, R184, R206, R207 ;  /* 0x000000ceb8b87210 */ /* 0x000fc40007ffe0cf */
[----:B------:R-:W-:Y:S02]  /*c150*/  IADD3 R190, R198, R241, R190 ;  /* 0x000000f1c6be7210 */ /* 0x000fe40007ffe0be */
[----:B------:R-:W-:Y:S02]  /*c160*/  IADD3 R196, R200, R199, R196 ;  /* 0x000000c7c8c47210 */ /* 0x000fe40007ffe0c4 */
[----:B------:R-:W-:Y:S02]  /*c170*/  LOP3.LUT R193, R193, 0xf, RZ, 0xc0, !PT ;  /* 0x0000000fc1c17812 */ /* 0x000fe400078ec0ff */
[----:B------:R-:W-:Y:S02]  /*c180*/  IADD3 R201, R201, R188, R239 ;  /* 0x000000bcc9c97210 */ /* 0x000fe40007ffe0ef */
[----:B------:R-:W-:Y:S02]  /*c190*/  LOP3.LUT R208, R208, 0x3, RZ, 0xc0, !PT ;  /* 0x00000003d0d07812 */ /* 0x000fe400078ec0ff */
[----:B------:R-:W-:-:S02]  /*c1a0*/  IADD3 R187, R234, R187, R204 ;  /* 0x000000bbeabb7210 */ /* 0x000fc40007ffe0cc */
[----:B------:R-:W-:Y:S02]  /*c1b0*/  SHF.L.U32 R212, R212, 0x8, RZ ;  /* 0x00000008d4d47819 */ /* 0x000fe400000006ff */
[----:B------:R-:W-:Y:S02]  /*c1c0*/  SHF.L.U32 R188, R190, 0x8, RZ ;  /* 0x00000008bebc7819 */ /* 0x000fe400000006ff */
[----:B------:R-:W-:Y:S01]  /*c1d0*/  LOP3.LUT R186, R184, 0xf, RZ, 0xc0, !PT ;  /* 0x0000000fb8ba7812 */ /* 0x000fe200078ec0ff */
[----:B------:R-:W-:Y:S01]  /*c1e0*/  IMAD R193, R196, 0x10, R193 ;  /* 0x00000010c4c17824 */ /* 0x000fe200078e02c1 */
[----:B------:R-:W-:Y:S02]  /*c1f0*/  IADD3 R211, R208, R210, R211 ;  /* 0x000000d2d0d37210 */ /* 0x000fe40007ffe0d3 */
[----:B------:R-:W-:Y:S02]  /*c200*/  LOP3.LUT R184, R212, 0xf00, RZ, 0xe2, !PT ;  /* 0x00000f00d4b87812 */ /* 0x000fe400078ee2ff */
[----:B------:R-:W-:-:S02]  /*c210*/  LOP3.LUT R188, R188, 0xf00, RZ, 0xe2, !PT ;  /* 0x00000f00bcbc7812 */ /* 0x000fc400078ee2ff */
[----:B------:R-:W-:Y:S02]  /*c220*/  LEA R186, R187, R186, 0x4 ;  /* 0x000000babbba7211 */ /* 0x000fe400078e20ff */
[----:B------:R-:W-:Y:S02]  /*c230*/  LEA R184, R211, R184, 0xc ;  /* 0x000000b8d3b87211 */ /* 0x000fe400078e60ff */
[----:B------:R-:W-:Y:S02]  /*c240*/  LEA R188, R201, R188, 0xc ;  /* 0x000000bcc9bc7211 */ /* 0x000fe400078e60ff */
[----:B------:R-:W-:Y:S02]  /*c250*/  LOP3.LUT R187, R186, 0xff, RZ, 0xc0, !PT ;  /* 0x000000ffbabb7812 */ /* 0x000fe400078ec0ff */
[----:B------:R-:W-:Y:S02]  /*c260*/  LOP3.LUT R193, R193, 0xff, RZ, 0xc0, !PT ;  /* 0x000000ffc1c17812 */ /* 0x000fe400078ec0ff */
[----:B------:R-:W-:-:S02]  /*c270*/  IADD3 R184, R184, R187, RZ ;  /* 0x000000bbb8b87210 */ /* 0x000fc40007ffe0ff */
[----:B------:R-:W-:-:S04]  /*c280*/  IADD3 R193, R188, R193, RZ ;  /* 0x000000c1bcc17210 */ /* 0x000fc80007ffe0ff */
[----:B------:R-:W-:Y:S01]  /*c290*/  PRMT R184, R184, 0x5410, R193 ;  /* 0x00005410b8b87816 */ /* 0x000fe200000000c1 */
[----:B------:R-:W-:-:S03]  /*c2a0*/  FMUL R86, R86, UR10 ;  /* 0x0000000a56567c20 */ /* 0x000fc60008400000 */
[----:B------:R-:W-:-:S04]  /*c2b0*/  SHF.R.U64 R186, R184, 0x1f, RZ ;  /* 0x0000001fb8ba7819 */ /* 0x000fc800000012ff */
[----:B------:R-:W-:Y:S02]  /*c2c0*/  LOP3.LUT R186, R186, 0x1, RZ, 0xc0, !PT ;  /* 0x00000001baba7812 */ /* 0x000fe400078ec0ff */
[----:B------:R-:W-:Y:S02]  /*c2d0*/  FSEL R86, R86, -INF , P1 ;  /* 0xff80000056567808 */ /* 0x000fe40000800000 */
[----:B------:R-:W-:Y:S02]  /*c2e0*/  ISETP.NE.U32.AND P1, PT, R186, 0x1, PT ;  /* 0x00000001ba00780c */ /* 0x000fe40003f25070 */
[----:B------:R-:W-:Y:S01]  /*c2f0*/  SHF.R.U64 R186, R184, 0x1e, RZ ;  /* 0x0000001eb8ba7819 */ /* 0x000fe200000012ff */
[----:B------:R-:W-:Y:S01]  /*c300*/  FMUL R24, R24, UR10 ;  /* 0x0000000a18187c20 */ /* 0x000fe20008400000 */
[----:B------:R-:W-:Y:S02]  /*c310*/  ISETP.NE.U32.AND.EX P1, PT, RZ, RZ, PT, P1 ;  /* 0x000000ffff00720c */ /* 0x000fe40003f25110 */
[----:B------:R-:W-:-:S02]  /*c320*/  LOP3.LUT R186, R186, 0x1, RZ, 0xc0, !PT ;  /* 0x00000001baba7812 */ /* 0x000fc400078ec0ff */
[----:B------:R-:W-:Y:S02]  /*c330*/  FSEL R24, R24, -INF , P1 ;  /* 0xff80000018187808 */ /* 0x000fe40000800000 */
[----:B------:R-:W-:Y:S02]  /*c340*/  ISETP.NE.U32.AND P1, PT, R186, 0x1, PT ;  /* 0x00000001ba00780c */ /* 0x000fe40003f25070 */
[----:B------:R-:W-:Y:S01]  /*c350*/  SHF.R.U64 R186, R184, 0x1d, RZ ;  /* 0x0000001db8ba7819 */ /* 0x000fe200000012ff */
[----:B------:R-:W-:Y:S01]  /*c360*/  FMUL R25, R25, UR10 ;  /* 0x0000000a19197c20 */ /* 0x000fe20008400000 */
[----:B------:R-:W-:Y:S02]  /*c370*/  ISETP.NE.U32.AND.EX P1, PT, RZ, RZ, PT, P1 ;  /* 0x000000ffff00720c */ /* 0x000fe40003f25110 */
[----:B------:R-:W-:Y:S02]  /*c380*/  LOP3.LUT R186, R186, 0x1, RZ, 0xc0, !PT ;  /* 0x00000001baba7812 */ /* 0x000fe400078ec0ff */
[----:B------:R-:W-:-:S02]  /*c390*/  FSEL R25, R25, -INF , P1 ;  /* 0xff80000019197808 */ /* 0x000fc40000800000 */
[----:B------:R-:W-:Y:S02]  /*c3a0*/  ISETP.NE.U32.AND P1, PT, R186, 0x1, PT ;  /* 0x00000001ba00780c */ /* 0x000fe40003f25070 */
[----:B------:R-:W-:Y:S01]  /*c3b0*/  SHF.R.U64 R186, R184, 0x1c, RZ ;  /* 0x0000001cb8ba7819 */ /* 0x000fe200000012ff */
[----:B------:R-:W-:Y:S01]  /*c3c0*/  FMUL R26, R26, UR10 ;  /* 0x0000000a1a1a7c20 */ /* 0x000fe20008400000 */
[----:B------:R-:W-:Y:S02]  /*c3d0*/  ISETP.NE.U32.AND.EX P1, PT, RZ, RZ, PT, P1 ;  /* 0x000000ffff00720c */ /* 0x000fe40003f25110 */
[----:B------:R-:W-:Y:S02]  /*c3e0*/  LOP3.LUT R186, R186, 0x1, RZ, 0xc0, !PT ;  /* 0x00000001baba7812 */ /* 0x000fe400078ec0ff */
[----:B------:R-:W-:Y:S02]  /*c3f0*/  FSEL R26, R26, -INF , P1 ;  /* 0xff8000001a1a7808 */ /* 0x000fe40000800000 */
[----:B------:R-:W-:-:S02]  /*c400*/  ISETP.NE.U32.AND P1, PT, R186, 0x1, PT ;  /* 0x00000001ba00780c */ /* 0x000fc40003f25070 */
[----:B------:R-:W-:Y:S01]  /*c410*/  SHF.R.U64 R186, R184, 0x1b, RZ ;  /* 0x0000001bb8ba7819 */ /* 0x000fe200000012ff */
[----:B------:R-:W-:Y:S01]  /*c420*/  FMUL R27, R27, UR10 ;  /* 0x0000000a1b1b7c20 */ /* 0x000fe20008400000 */
[----:B------:R-:W-:Y:S02]  /*c430*/  ISETP.NE.U32.AND.EX P1, PT, RZ, RZ, PT, P1 ;  /* 0x000000ffff00720c */ /* 0x000fe40003f25110 */
[----:B------:R-:W-:Y:S02]  /*c440*/  LOP3.LUT R186, R186, 0x1, RZ, 0xc0, !PT ;  /* 0x00000001baba7812 */ /* 0x000fe400078ec0ff */
[----:B------:R-:W-:Y:S02]  /*c450*/  FSEL R27, R27, -INF , P1 ;  /* 0xff8000001b1b7808 */ /* 0x000fe40000800000 */
[----:B------:R-:W-:Y:S02]  /*c460*/  ISETP.NE.U32.AND P1, PT, R186, 0x1, PT ;  /* 0x00000001ba00780c */ /* 0x000fe40003f25070 */
[----:B------:R-:W-:Y:S01]  /*c470*/  SHF.R.U64 R186, R184, 0x1a, RZ ;  /* 0x0000001ab8ba7819 */ /* 0x000fe200000012ff */
[----:B------:R-:W-:Y:S01]  /*c480*/  FMUL R28, R28, UR10 ;  /* 0x0000000a1c1c7c20 */ /* 0x000fe20008400000 */
[----:B------:R-:W-:-:S02]  /*c490*/  ISETP.NE.U32.AND.EX P1, PT, RZ, RZ, PT, P1 ;  /* 0x000000ffff00720c */ /* 0x000fc40003f25110 */
        /* <DEDUP_REMOVED lines=145> */
[----:B------:R-:W-:Y:S01]  /*cdb0*/  FSEL R52, R52, -INF , P1 ;  /* 0xff80000034347808 */ /* 0x000fe20000800000 */
[----:B------:R-:W-:Y:S01]  /*cdc0*/  FMUL R60, R60, UR10 ;  /* 0x0000000a3c3c7c20 */ /* 0x000fe20008400000 */
[----:B------:R-:W-:Y:S02]  /*cdd0*/  ISETP.NE.U32.AND P1, PT, R186, 0x1, PT ;  /* 0x00000001ba00780c */ /* 0x000fe40003f25070 */
[----:B------:R-:W-:Y:S01]  /*cde0*/  SHF.R.U64 R184, R184, 0x1, RZ ;  /* 0x00000001b8b87819 */ /* 0x000fe200000012ff */
[----:B------:R-:W-:Y:S01]  /*cdf0*/  FMUL R53, R53, UR10 ;  /* 0x0000000a35357c20 */ /* 0x000fe20008400000 */
[----:B------:R-:W-:-:S02]  /*ce00*/  ISETP.NE.U32.AND.EX P1, PT, RZ, RZ, PT, P1 ;  /* 0x000000ffff00720c */ /* 0x000fc40003f25110 */
[----:B------:R-:W-:Y:S02]  /*ce10*/  LOP3.LUT R184, R184, 0x1, RZ, 0xc0, !PT ;  /* 0x00000001b8b87812 */ /* 0x000fe400078ec0ff */
[----:B------:R-:W-:Y:S02]  /*ce20*/  FSEL R60, R60, -INF , !P2 ;  /* 0xff8000003c3c7808 */ /* 0x000fe40005000000 */
[----:B------:R-:W-:Y:S02]  /*ce30*/  FMNMX R187, R56, R57, !PT ;  /* 0x0000003938bb7209 */ /* 0x000fe40007800000 */
[----:B------:R-:W-:Y:S02]  /*ce40*/  FSEL R53, R53, -INF , P1 ;  /* 0xff80000035357808 */ /* 0x000fe40000800000 */
[----:B------:R-:W-:Y:S02]  /*ce50*/  ISETP.NE.U32.AND P1, PT, R184, 0x1, PT ;  /* 0x00000001b800780c */ /* 0x000fe40003f25070 */
[----:B------:R-:W-:-:S04]  /*ce60*/  FMNMX R184, R60, R187, !PT ;  /* 0x000000bb3cb87209 */ /* 0x000fc80007800000 */
        /* <DEDUP_REMOVED lines=12> */
[----:B------:R-:W-:-:S05]  /*cf30*/  FMNMX R184, R85, R184, !PT ;  /* 0x000000b855b87209 */ /* 0x000fca0007800000 */
[----:B------:R-:W0:Y:S02]  /*cf40*/  SHFL.BFLY PT, R187, R184, 0x2, 0x1f ;  /* 0x0c401f00b8bb7f89 */ /* 0x000e2400000e0000 */
[----:B0-----:R-:W-:-:S05]  /*cf50*/  FMNMX R186, R184, R187, !PT ;  /* 0x000000bbb8ba7209 */ /* 0x001fca0007800000 */
[----:B------:R-:W0:Y:S01]  /*cf60*/  SHFL.BFLY PT, R187, R186, 0x1, 0x1f ;  /* 0x0c201f00babb7f89 */ /* 0x000e2200000e0000 */
[----:B------:R-:W-:-:S05]  /*cf70*/  FMUL R55, R55, UR10 ;  /* 0x0000000a37377c20 */ /* 0x000fca0008400000 */
[----:B------:R-:W-:Y:S02]  /*cf80*/  FSEL R55, R55, -INF , !P0 ;  /* 0xff80000037377808 */ /* 0x000fe40004000000 */
[----:B0-----:R-:W-:-:S04]  /*cf90*/  FMNMX R187, R186, R187, !PT ;  /* 0x000000bbbabb7209 */ /* 0x001fc80007800000 */
[----:B------:R-:W-:-:S05]  /*cfa0*/  FMNMX R187, R187, R176, !PT ;  /* 0x000000b0bbbb7209 */ /* 0x000fca0007800000 */
[----:B------:R-:W-:-:S04]  /*cfb0*/  FADD R56, R56, -R187 ;  /* 0x800000bb38387221 */ /* 0x000fc80000000000 */
[----:B------:R-:W-:-:S05]  /*cfc0*/  FMUL R188, R56, 1.4426950216293334961 ;  /* 0x3fb8aa3b38bc7820 */ /* 0x000fca0000400000 */
[----:B------:R-:W-:Y:S01]  /*cfd0*/  FSETP.GEU.AND P0, PT, R188, -126, PT ;  /* 0xc2fc0000bc00780b */ /* 0x000fe20003f0e000 */
[----:B------:R-:W-:-:S12]  /*cfe0*/  FADD R57, R57, -R187 ;  /* 0x800000bb39397221 */ /* 0x000fd80000000000 */
[----:B------:R-:W-:-:S04]  /*cff0*/  @!P0 FMUL R188, R188, 0.5 ;  /* 0x3f000000bcbc8820 */ /* 0x000fc80000400000 */
[----:B------:R-:W0:Y:S01]  /*d000*/  MUFU.EX2 R56, R188 ;  /* 0x000000bc00387308 */ /* 0x000e220000000800 */
[----:B------:R-:W-:Y:S01]  /*d010*/  FMUL R184, R57, 1.4426950216293334961 ;  /* 0x3fb8aa3b39b87820 */ /* 0x000fe20000400000 */
[----:B0-----:R-:W-:-:S04]  /*d020*/  @!P0 FMUL R56, R56, R56 ;  /* 0x0000003838388220 */ /* 0x001fc80000400000 */
        /* <DEDUP_REMOVED lines=17> */
[----:B------:R-:W-:-:S04]  /*d140*/  FMNMX R189, R58, R59, !PT ;  /* 0x0000003b3abd7209 */ /* 0x000fc80007800000 */
[----:B------:R-:W-:-:S04]  /*d150*/  FMNMX R184, R62, R189, !PT ;  /* 0x000000bd3eb87209 */ /* 0x000fc80007800000 */
[----:B------:R-:W-:Y:S01]  /*d160*/  FMNMX R189, R63, R184, !PT ;  /* 0x000000b83fbd7209 */ /* 0x000fe20007800000 */
[----:B0-----:R-:W-:Y:S01]  /*d170*/  @!P0 FMUL R61, R61, R61 ;  /* 0x0000003d3d3d8220 */ /* 0x001fe20000400000 */
[----:B------:R-:W-:Y:S02]  /*d180*/  FSETP.GEU.AND P0, PT, R190, -126, PT ;  /* 0xc2fc0000be00780b */ /* 0x000fe40003f0e000 */
[----:B------:R-:W-:-:S04]  /*d190*/  FMNMX R184, R66, R189, !PT ;  /* 0x000000bd42b87209 */ /* 0x000fc80007800000 */
[----:B------:R-:W-:-:S04]  /*d1a0*/  FMNMX R189, R67, R184, !PT ;  /* 0x000000b843bd7209 */ /* 0x000fc80007800000 */
[----:B------:R-:W-:-:S03]  /*d1b0*/  FMNMX R184, R70, R189, !PT ;  /* 0x000000bd46b87209 */ /* 0x000fc60007800000 */
[----:B------:R-:W-:Y:S01]  /*d1c0*/  @!P0 FMUL R190, R190, 0.5 ;  /* 0x3f000000bebe8820 */ /* 0x000fe20000400000 */
[----:B------:R-:W-:-:S03]  /*d1d0*/  FMNMX R189, R71, R184, !PT ;  /* 0x000000b847bd7209 */ /* 0x000fc60007800000 */
[----:B------:R-:W0:Y:S01]  /*d1e0*/  MUFU.EX2 R64, R190 ;  /* 0x000000be00407308 */ /* 0x000e220000000800 */
[----:B------:R-:W-:Y:S01]  /*d1f0*/  FMNMX R184, R74, R189, !PT ;  /* 0x000000bd4ab87209 */ /* 0x000fe20007800000 */
[----:B------:R-:W-:-:S03]  /*d200*/  FADD R65, R65, -R187 ;  /* 0x800000bb41417221 */ /* 0x000fc60000000000 */
[----:B------:R-:W-:Y:S01]  /*d210*/  FMNMX R189, R75, R184, !PT ;  /* 0x000000b84bbd7209 */ /* 0x000fe20007800000 */
[----:B------:R-:W-:-:S03]  /*d220*/  FMUL R186, R65, 1.4426950216293334961 ;  /* 0x3fb8aa3b41ba7820 */ /* 0x000fc60000400000 */
        /* <DEDUP_REMOVED lines=8> */
[----:B------:R0:W1:Y:S02]  /*d2b0*/  MUFU.EX2 R65, R186 ;  /* 0x000000ba00417308 */ /* 0x0000640000000800 */
[----:B0-----:R-:W-:-:S05]  /*d2c0*/  FMNMX R186, R87, R184, !PT ;  /* 0x000000b857ba7209 */ /* 0x001fca0007800000 */
[----:B------:R-:W0:Y:S02]  /*d2d0*/  SHFL.BFLY PT, R189, R186, 0x2, 0x1f ;  /* 0x0c401f00babd7f89 */ /* 0x000e2400000e0000 */
[----:B0-----:R-:W-:-:S05]  /*d2e0*/  FMNMX R189, R186, R189, !PT ;  /* 0x000000bdbabd7209 */ /* 0x001fca0007800000 */
[----:B------:R-:W0:Y:S01]  /*d2f0*/  SHFL.BFLY PT, R184, R189, 0x1, 0x1f ;  /* 0x0c201f00bdb87f89 */ /* 0x000e2200000e0000 */
[----:B-1----:R-:W-:Y:S01]  /*d300*/  @!P0 FMUL R65, R65, R65 ;  /* 0x0000004141418220 */ /* 0x002fe20000400000 */
        /* <DEDUP_REMOVED lines=139> */
[----:B------:R0:W1:Y:S01]  /*dbc0*/  MUFU.EX2 R84, R186 ;  /* 0x000000ba00547308 */ /* 0x0000620000000800 */
[----:B------:R-:W-:Y:S01]  /*dbd0*/  FADD R87, R87, -R184 ;  /* 0x800000b857577221 */ /* 0x000fe20000000000 */
[----:B------:R-:W-:-:S03]  /*dbe0*/  FMUL R189, R85, 1.4426950216293334961 ;  /* 0x3fb8aa3b55bd7820 */ /* 0x000fc60000400000 */
[----:B------:R-:W-:Y:S01]  /*dbf0*/  FMUL R190, R87, 1.4426950216293334961 ;  /* 0x3fb8aa3b57be7820 */ /* 0x000fe20000400000 */
[----:B------:R-:W-:-:S04]  /*dc00*/  FMNMX R87, R24, R25, !PT ;  /* 0x0000001918577209 */ /* 0x000fc80007800000 */
[----:B0-----:R-:W-:Y:S01]  /*dc10*/  FMNMX R186, R28, R87, !PT ;  /* 0x000000571cba7209 */ /* 0x001fe20007800000 */
[----:B-1----:R-:W-:Y:S01]  /*dc20*/  @!P0 FMUL R84, R84, R84 ;  /* 0x0000005454548220 */ /* 0x002fe20000400000 */
        /* <DEDUP_REMOVED lines=19> */
[----:B------:R0:W1:Y:S01]  /*dd60*/  MUFU.EX2 R86, R188 ;  /* 0x000000bc00567308 */ /* 0x0000620000000800 */
[----:B------:R-:W-:-:S04]  /*dd70*/  FMNMX R186, R52, R87, !PT ;  /* 0x0000005734ba7209 */ /* 0x000fc80007800000 */
[----:B0-----:R-:W-:-:S05]  /*dd80*/  FMNMX R188, R53, R186, !PT ;  /* 0x000000ba35bc7209 */ /* 0x001fca0007800000 */
[----:B------:R-:W0:Y:S01]  /*dd90*/  SHFL.BFLY PT, R87, R188, 0x2, 0x1f ;  /* 0x0c401f00bc577f89 */ /* 0x000e2200000e0000 */
[----:B-1----:R-:W-:Y:S01]  /*dda0*/  @!P0 FMUL R86, R86, R86 ;  /* 0x0000005656568220 */ /* 0x002fe20000400000 */
[----:B------:R-:W-:-:S13]  /*ddb0*/  FSETP.GEU.AND P0, PT, R190, -126, PT ;  /* 0xc2fc0000be00780b */ /* 0x000fda0003f0e000 */
[----:B------:R-:W-:-:S04]  /*ddc0*/  @!P0 FMUL R190, R190, 0.5 ;  /* 0x3f000000bebe8820 */ /* 0x000fc80000400000 */
[----:B------:R0:W1:Y:S02]  /*ddd0*/  MUFU.EX2 R189, R190 ;  /* 0x000000be00bd7308 */ /* 0x0000640000000800 */
        /* <DEDUP_REMOVED lines=17> */
[----:B------:R-:W-:Y:S01]  /*def0*/  FMUL R28, R28, 1.4426950216293334961 ;  /* 0x3fb8aa3b1c1c7820 */ /* 0x000fe20000400000 */
[----:B0-----:R-:W-:Y:S01]  /*df00*/  FMNMX R25, R26, R27, !PT ;  /* 0x0000001b1a197209 */ /* 0x001fe20007800000 */
[----:B-1----:R-:W-:-:S03]  /*df10*/  @!P0 FMUL R191, R191, R191 ;  /* 0x000000bfbfbf8220 */ /* 0x002fc60000400000 */
        /* <DEDUP_REMOVED lines=11> */
[----:B------:R-:W-:-:S04]  /*dfd0*/  FMNMX R24, R42, R25, !PT ;  /* 0x000000192a187209 */ /* 0x000fc80007800000 */
[----:B------:R-:W-:Y:S01]  /*dfe0*/  FMNMX R25, R43, R24, !PT ;  /* 0x000000182b197209 */ /* 0x000fe20007800000 */
[----:B0-----:R-:W-:Y:S01]  /*dff0*/  @!P0 FMUL R188, R188, R188 ;  /* 0x000000bcbcbc8220 */ /* 0x001fe20000400000 */
[----:B------:R-:W-:Y:S02]  /*e000*/  FSETP.GEU.AND P0, PT, R29, -126, PT ;  /* 0xc2fc00001d00780b */ /* 0x000fe40003f0e000 */
[----:B------:R-:W-:Y:S01]  /*e010*/  FMNMX R24, R46, R25, !PT ;  /* 0x000000192e187209 */ /* 0x000fe20007800000 */
[----:B------:R-:W-:-:S03]  /*e020*/  FMUL R54, R54, UR10 ;  /* 0x0000000a36367c20 */ /* 0x000fc60008400000 */
[----:B------:R-:W-:Y:S02]  /*e030*/  FMNMX R25, R47, R24, !PT ;  /* 0x000000182f197209 */ /* 0x000fe40007800000 */
[----:B------:R-:W-:Y:S02]  /*e040*/  ISETP.NE.U32.AND.EX P1, PT, RZ, RZ, PT, P1 ;  /* 0x000000ffff00720c */ /* 0x000fe40003f25110 */
[----:B------:R-:W-:-:S03]  /*e050*/  FMNMX R24, R50, R25, !PT ;  /* 0x0000001932187209 */ /* 0x000fc60007800000 */
[----:B------:R-:W-:Y:S01]  /*e060*/  @!P0 FMUL R29, R29, 0.5 ;  /* 0x3f0000001d1d8820 */ /* 0x000fe20000400000 */
[----:B------:R-:W-:Y:S02]  /*e070*/  FSEL R54, R54, -INF , P1 ;  /* 0xff80000036367808 */ /* 0x000fe40000800000 */
[----:B------:R-:W-:Y:S01]  /*e080*/  FMNMX R25, R51, R24, !PT ;  /* 0x0000001833197209 */ /* 0x000fe20007800000 */
[----:B------:R-:W0:Y:S03]  /*e090*/  MUFU.EX2 R193, R29 ;  /* 0x0000001d00c17308 */ /* 0x000e260000000800 */
[----:B------:R-:W-:Y:S01]  /*e0a0*/  FMNMX R24, R54, R25, !PT ;  /* 0x0000001936187209 */ /* 0x000fe20007800000 */
[----:B------:R-:W-:-:S03]  /*e0b0*/  FADD R32, R32, -R87 ;  /* 0x8000005720207221 */ /* 0x000fc60000000000 */
[----:B------:R-:W-:Y:S01]  /*e0c0*/  FMNMX R24, R55, R24, !PT ;  /* 0x0000001837187209 */ /* 0x000fe20007800000 */
[----:B------:R-:W-:-:S04]  /*e0d0*/  FMUL R32, R32, 1.4426950216293334961 ;  /* 0x3fb8aa3b20207820 */ /* 0x000fc80000400000 */
[----:B------:R-:W1:Y:S01]  /*e0e0*/  SHFL.BFLY PT, R25, R24, 0x2, 0x1f ;  /* 0x0c401f0018197f89 */ /* 0x000e6200000e0000 */
[----:B0-----:R-:W-:Y:S01]  /*e0f0*/  @!P0 FMUL R193, R193, R193 ;  /* 0x000000c1c1c18220 */ /* 0x001fe20000400000 */
[----:B------:R-:W-:Y:S01]  /*e100*/  FSETP.GEU.AND P0, PT, R32, -126, PT ;  /* 0xc2fc00002000780b */ /* 0x000fe20003f0e000 */
[----:B------:R-:W-:-:S12]  /*e110*/  FADD R33, R33, -R87 ;  /* 0x8000005721217221 */ /* 0x000fd80000000000 */
[----:B------:R-:W-:-:S04]  /*e120*/  @!P0 FMUL R32, R32, 0.5 ;  /* 0x3f00000020208820 */ /* 0x000fc80000400000 */
[----:B------:R-:W0:Y:S01]  /*e130*/  MUFU.EX2 R190, R32 ;  /* 0x0000002000be7308 */ /* 0x000e220000000800 */
[----:B-1----:R-:W-:Y:S01]  /*e140*/  FMNMX R25, R24, R25, !PT ;  /* 0x0000001918197209 */ /* 0x002fe20007800000 */
[----:B------:R-:W-:-:S04]  /*e150*/  FMUL R33, R33, 1.4426950216293334961 ;  /* 0x3fb8aa3b21217820 */ /* 0x000fc80000400000 */
[----:B------:R-:W1:Y:S01]  /*e160*/  SHFL.BFLY PT, R28, R25, 0x1, 0x1f ;  /* 0x0c201f00191c7f89 */ /* 0x000e6200000e0000 */
[----:B0-----:R-:W-:Y:S01]  /*e170*/  @!P0 FMUL R190, R190, R190 ;  /* 0x000000bebebe8220 */ /* 0x001fe20000400000 */
[----:B------:R-:W-:-:S13]  /*e180*/  FSETP.GEU.AND P0, PT, R33, -126, PT ;  /* 0xc2fc00002100780b */ /* 0x000fda0003f0e000 */
[----:B------:R-:W-:Y:S01]  /*e190*/  @!P0 FMUL R33, R33, 0.5 ;  /* 0x3f00000021218820 */ /* 0x000fe20000400000 */
[----:B-1----:R-:W-:-:S03]  /*e1a0*/  FMNMX R195, R25, R28, !PT ;  /* 0x0000001c19c37209 */ /* 0x002fc60007800000 */
[----:B------:R-:W0:Y:S01]  /*e1b0*/  MUFU.EX2 R197, R33 ;  /* 0x0000002100c57308 */ /* 0x000e220000000800 */
[----:B------:R-:W-:-:S05]  /*e1c0*/  FMNMX R195, R195, R178, !PT ;  /* 0x000000b2c3c37209 */ /* 0x000fca0007800000 */
[----:B------:R-:W-:-:S04]  /*e1d0*/  FADD R26, R26, -R195 ;  /* 0x800000c31a1a7221 */ /* 0x000fc80000000000 */
        /* <DEDUP_REMOVED lines=153> */
[----:B------:R-:W-:-:S12]  /*eb70*/  FADD R24, -R187, R176 ;  /* 0x000000b0bb187221 */ /* 0x000fd80000000100 */
        /* <DEDUP_REMOVED lines=16> */
[----:B------:R-:W-:Y:S02]  /*ec80*/  FSETP.GEU.AND P0, PT, R27, -126, PT ;  /* 0xc2fc00001b00780b */ /* 0x000fe40003f0e000 */
[----:B---3--:R-:W-:Y:S02]  /*ec90*/  SEL R152, R152, RZ, !P5 ;  /* 0x000000ff98987207 */ /* 0x008fe40006800000 */
[----:B------:R-:W-:-:S09]  /*eca0*/  SEL R153, R153, RZ, !P5 ;  /* 0x000000ff99997207 */ /* 0x000fd20006800000 */
[----:B------:R-:W-:-:S04]  /*ecb0*/  @!P0 FMUL R27, R27, 0.5 ;  /* 0x3f0000001b1b8820 */ /* 0x000fc80000400000 */
[----:B------:R-:W0:Y:S01]  /*ecc0*/  MUFU.EX2 R179, R27 ;  /* 0x0000001b00b37308 */ /* 0x000e220000000800 */
[----:B------:R-:W-:Y:S02]  /*ecd0*/  SEL R154, R154, RZ, !P5 ;  /* 0x000000ff9a9a7207 */ /* 0x000fe40006800000 */
[----:B------:R-:W-:Y:S02]  /*ece0*/  SEL R155, R155, RZ, !P5 ;  /* 0x000000ff9b9b7207 */ /* 0x000fe40006800000 */
[----:B----4-:R-:W-:Y:S02]  /*ecf0*/  SEL R156, R156, RZ, !P4 ;  /* 0x000000ff9c9c7207 */ /* 0x010fe40006000000 */
[----:B------:R-:W-:Y:S02]  /*ed00*/  SEL R157, R157, RZ, !P4 ;  /* 0x000000ff9d9d7207 */ /* 0x000fe40006000000 */
[----:B------:R-:W-:Y:S02]  /*ed10*/  SEL R158, R158, RZ, !P4 ;  /* 0x000000ff9e9e7207 */ /* 0x000fe40006000000 */
[----:B------:R-:W-:-:S02]  /*ed20*/  SEL R159, R159, RZ, !P4 ;  /* 0x000000ff9f9f7207 */ /* 0x000fc40006000000 */
[----:B--2---:R-:W-:Y:S02]  /*ed30*/  SEL R160, R160, RZ, !P3 ;  /* 0x000000ffa0a07207 */ /* 0x004fe40005800000 */
[----:B------:R-:W-:Y:S02]  /*ed40*/  SEL R161, R161, RZ, !P3 ;  /* 0x000000ffa1a17207 */ /* 0x000fe40005800000 */
[----:B------:R-:W-:Y:S02]  /*ed50*/  SEL R162, R162, RZ, !P3 ;  /* 0x000000ffa2a27207 */ /* 0x000fe40005800000 */
[----:B------:R-:W-:Y:S01]  /*ed60*/  SEL R163, R163, RZ, !P3 ;  /* 0x000000ffa3a37207 */ /* 0x000fe20005800000 */
[----:B------:R-:W-:Y:S01]  /*ed70*/  FADD R24, -R195, R178 ;  /* 0x000000b2c3187221 */ /* 0x000fe20000000100 */
[----:B------:R-:W-:Y:S04]  /*ed80*/  STS.128 [R3+0x4000], R152 ;  /* 0x0040009803007388 */ /* 0x000fe80000000c00 */
[----:B------:R-:W-:Y:S01]  /*ed90*/  STS.128 [R3+0x4800], R156 ;  /* 0x0048009c03007388 */ /* 0x000fe20000000c00 */
[----:B------:R-:W-:-:S03]  /*eda0*/  FMUL R24, R24, 1.4426950216293334961 ;  /* 0x3fb8aa3b18187820 */ /* 0x000fc60000400000 */
[----:B------:R-:W-:Y:S04]  /*edb0*/  STS.128 [R3+0x5000], R160 ;  /* 0x005000a003007388 */ /* 0x000fe80000000c00 */
[----:B------:R-:W-:Y:S01]  /*edc0*/  STS.128 [R3+0x5800], R164 ;  /* 0x005800a403007388 */ /* 0x000fe20000000c00 */
[----:B------:R1:W-:Y:S06]  /*edd0*/  MEMBAR.ALL.CTA ;  /* 0x0000000000007992 */ /* 0x0003ec0000008000 */
[----:B-1----:R-:W1:Y:S01]  /*ede0*/  FENCE.VIEW.ASYNC.S ;  /* 0x00000000000073c6 */ /* 0x002e620000000000 */
[----:B0-----:R-:W-:Y:S01]  /*edf0*/  @!P0 FMUL R179, R179, R179 ;  /* 0x000000b3b3b38220 */ /* 0x001fe20000400000 */
[----:B------:R-:W-:-:S13]  /*ee00*/  FSETP.GEU.AND P0, PT, R24, -126, PT ;  /* 0xc2fc00001800780b */ /* 0x000fda0003f0e000 */
[----:B------:R-:W-:-:S04]  /*ee10*/  @!P0 FMUL R24, R24, 0.5 ;  /* 0x3f00000018188820 */ /* 0x000fc80000400000 */
[----:B------:R-:W0:Y:S01]  /*ee20*/  MUFU.EX2 R174, R24 ;  /* 0x0000001800ae7308 */ /* 0x000e220000000800 */
        /* <DEDUP_REMOVED lines=11> */
[----:B0-----:R-:W-:Y:S01]  /*eee0*/  @!P0 FMUL R174, R174, R174 ;  /* 0x000000aeaeae8220 */ /* 0x001fe20000400000 */
[-C--:B------:R-:W-:Y:S01]  /*eef0*/  FMUL R141, R141, R241.reuse ;  /* 0x000000f18d8d7220 */ /* 0x080fe20000400000 */
[-C--:B------:R-:W-:Y:S01]  /*ef00*/  FMUL R144, R144, R241.reuse ;  /* 0x000000f190907220 */ /* 0x080fe20000400000 */
[-C--:B------:R-:W-:Y:S01]  /*ef10*/  FMUL R145, R145, R241.reuse ;  /* 0x000000f191917220 */ /* 0x080fe20000400000 */
[-C--:B------:R-:W-:Y:S01]  /*ef20*/  FMUL R148, R148, R241.reuse ;  /* 0x000000f194947220 */ /* 0x080fe20000400000 */
[----:B------:R-:W-:Y:S01]  /*ef30*/  FMUL R149, R149, R241 ;  /* 0x000000f195957220 */ /* 0x000fe20000400000 */
        /* <DEDUP_REMOVED lines=48> */
[----:B------:R-:W-:-:S02]  /*f240*/  F2FP.BF16.F32.PACK_AB R24, R57, R56 ;  /* 0x000000383918723e */ /* 0x000fc400000010ff */
[----:B------:R-:W-:Y:S02]  /*f250*/  F2FP.BF16.F32.PACK_AB R26, R61, R60 ;  /* 0x0000003c3d1a723e */ /* 0x000fe400000010ff */
[----:B------:R-:W-:Y:S02]  /*f260*/  F2FP.BF16.F32.PACK_AB R28, R65, R64 ;  /* 0x00000040411c723e */ /* 0x000fe400000010ff */
[----:B------:R-:W-:Y:S02]  /*f270*/  F2FP.BF16.F32.PACK_AB R25, R59, R58 ;  /* 0x0000003a3b19723e */ /* 0x000fe400000010ff */
[----:B------:R-:W-:Y:S02]  /*f280*/  F2FP.BF16.F32.PACK_AB R27, R63, R62 ;  /* 0x0000003e3f1b723e */ /* 0x000fe400000010ff */
[----:B------:R-:W-:Y:S02]  /*f290*/  F2FP.BF16.F32.PACK_AB R29, R67, R66 ;  /* 0x00000042431d723e */ /* 0x000fe400000010ff */
        /* <DEDUP_REMOVED lines=25> */
[----:B------:R-:W-:Y:S01]  /*f430*/  F2FP.BF16.F32.PACK_AB R55, R239, R232 ;  /* 0x000000e8ef37723e */ /* 0x000fe200000010ff */
[----:B-1----:R-:W-:Y:S06]  /*f440*/  BAR.SYNC.DEFER_BLOCKING 0x0 ;  /* 0x0000000000007b1d */ /* 0x002fec0000010000 */
[----:B------:R-:W-:-:S06]  /*f450*/  WARPGROUP.ARRIVE ;  /* 0x00000000000079c5 */ /* 0x000fcc0000000000 */
[----:B------:R-:W-:Y:S04]  /*f460*/  HGMMA.64x64x16.F32.BF16 R120, R24, gdesc[UR36].tnspB, R120 ;  /* 0x40e0002418787df0 */ /* 0x000fe80008701878 */
[----:B------:R-:W-:Y:S04]  /*f470*/  HGMMA.64x64x16.F32.BF16 R120, R28, gdesc[UR20].tnspB, R120 ;  /* 0x40e000141c787df0 */ /* 0x000fe80008701878 */
[----:B------:R-:W-:Y:S04]  /*f480*/  HGMMA.64x64x16.F32.BF16 R120, R32, gdesc[UR24].tnspB, R120 ;  /* 0x40e0001820787df0 */ /* 0x000fe80008701878 */
[----:B------:R-:W-:Y:S04]  /*f490*/  HGMMA.64x64x16.F32.BF16 R120, R36, gdesc[UR28].tnspB, R120 ;  /* 0x40e0001c24787df0 */ /* 0x000fe80008701878 */
[----:B------:R-:W-:Y:S04]  /*f4a0*/  HGMMA.64x64x16.F32.BF16 R88, R40, gdesc[UR36].tnspB, R88 ;  /* 0x40e0002428587df0 */ /* 0x000fe80008701858 */
[----:B------:R-:W-:Y:S01]  /*f4b0*/  HGMMA.64x64x16.F32.BF16 R88, R44, gdesc[UR20].tnspB, R88 ;  /* 0x40e000142c587df0 */ /* 0x000fe20008701858 */
[----:B------:R-:W-:Y:S01]  /*f4c0*/  FADD R191, R186, R191 ;  /* 0x000000bfbabf7221 */ /* 0x000fe20000000000 */
        /* <DEDUP_REMOVED lines=60> */
[----:B------:R-:W0:Y:S01]  /*f890*/  LDC R66, c[0x0][0x284] ;  /* 0x0000a100ff427b82 */ /* 0x000e220000000800 */
[----:B------:R-:W1:Y:S04]  /*f8a0*/  SHFL.BFLY PT, R61, R214, 0x2, 0x1f ;  /* 0x0c401f00d63d7f89 */ /* 0x000e6800000e0000 */
[----:B------:R-:W2:Y:S03]  /*f8b0*/  SHFL.BFLY PT, R63, R232, 0x2, 0x1f ;  /* 0x0c401f00e83f7f89 */ /* 0x000ea600000e0000 */
[----:B------:R-:W3:Y:S01]  /*f8c0*/  LDC R68, c[0x0][0x27c] ;  /* 0x00009f00ff447b82 */ /* 0x000ee20000000800 */
[----:B------:R-:W4:Y:S04]  /*f8d0*/  SHFL.BFLY PT, R59, R86, 0x2, 0x1f ;  /* 0x0c401f00563b7f89 */ /* 0x000f2800000e0000 */
[----:B------:R-:W5:Y:S01]  /*f8e0*/  SHFL.BFLY PT, R57, R84, 0x2, 0x1f ;  /* 0x0c401f0054397f89 */ /* 0x000f6200000e0000 */
[----:B------:R-:W-:Y:S01]  /*f8f0*/  HGMMA.64x64x16.F32.BF16 R88, R52, gdesc[UR28].tnspB, R88, gsb0 ;  /* 0x40e0001c34587df0 */ /* 0x000fe20008001858 */
[----:B-1----:R-:W-:Y:S01]  /*f900*/  FADD R64, R214, R61 ;  /* 0x0000003dd6407221 */ /* 0x002fe20000000000 */
[----:B--2---:R-:W-:Y:S01]  /*f910*/  FADD R63, R232, R63 ;  /* 0x0000003fe83f7221 */ /* 0x004fe20000000000 */
[----:B----4-:R-:W-:Y:S01]  /*f920*/  FADD R62, R86, R59 ;  /* 0x0000003b563e7221 */ /* 0x010fe20000000000 */
[----:B-----5:R-:W-:-:S03]  /*f930*/  FADD R60, R84, R57 ;  /* 0x00000039543c7221 */ /* 0x020fc60000000000 */
[----:B------:R-:W-:Y:S04]  /*f940*/  SHFL.BFLY PT, R58, R63, 0x1, 0x1f ;  /* 0x0c201f003f3a7f89 */ /* 0x000fe800000e0000 */
[----:B------:R-:W1:Y:S04]  /*f950*/  SHFL.BFLY PT, R57, R64, 0x1, 0x1f ;  /* 0x0c201f0040397f89 */ /* 0x000e6800000e0000 */
[----:B------:R-:W2:Y:S04]  /*f960*/  SHFL.BFLY PT, R59, R62, 0x1, 0x1f ;  /* 0x0c201f003e3b7f89 */ /* 0x000ea800000e0000 */
[----:B------:R-:W4:Y:S01]  /*f970*/  SHFL.BFLY PT, R61, R60, 0x1, 0x1f ;  /* 0x0c201f003c3d7f89 */ /* 0x000f2200000e0000 */
[----:B------:R-:W-:-:S04]  /*f980*/  ISETP.GE.U32.AND P0, PT, R183, R170, PT ;  /* 0x000000aab700720c */ /* 0x000fc80003f06070 */
[----:B------:R-:W-:Y:S01]  /*f990*/  ISETP.GE.U32.AND.EX P0, PT, R182, RZ, PT, P0 ;  /* 0x000000ffb600720c */ /* 0x000fe20003f06100 */
[----:B---3--:R-:W-:Y:S01]  /*f9a0*/  IMAD R171, R68, 0x40, R171 ;  /* 0x0000004044ab7824 */ /* 0x008fe200078e02ab */
[----:B0-----:R-:W-:Y:S02]  /*f9b0*/  LEA R173, R66, R173, 0x6 ;  /* 0x000000ad42ad7211 */ /* 0x001fe400078e30ff */
[----:B------:R-:W-:Y:S01]  /*f9c0*/  MOV R178, R195 ;  /* 0x000000c300b27202 */ /* 0x000fe20000000f00 */
[----:B-1----:R-:W-:Y:S01]  /*f9d0*/  FADD R56, R64, R57 ;  /* 0x0000003940387221 */ /* 0x002fe20000000000 */
[----:B------:R-:W-:Y:S01]  /*f9e0*/  FADD R57, R63, R58 ;  /* 0x0000003a3f397221 */ /* 0x000fe20000000000 */
[----:B--2---:R-:W-:Y:S02]  /*f9f0*/  FADD R59, R62, R59 ;  /* 0x0000003b3e3b7221 */ /* 0x004fe40000000000 */
[----:B------:R-:W-:Y:S01]  /*fa00*/  FFMA R20, R179, R20, R56 ;  /* 0x00000014b3147223 */ /* 0x000fe20000000038 */
[----:B----4-:R-:W-:Y:S01]  /*fa10*/  FADD R58, R60, R61 ;  /* 0x0000003d3c3a7221 */ /* 0x010fe20000000000 */
[----:B------:R-:W-:Y:S01]  /*fa20*/  FFMA R19, R174, R19, R57 ;  /* 0x00000013ae137223 */ /* 0x000fe20000000039 */
[----:B------:R-:W-:Y:S01]  /*fa30*/  FFMA R21, R176, R21, R59 ;  /* 0x00000015b0157223 */ /* 0x000fe2000000003b */
[----:B------:R-:W-:Y:S01]  /*fa40*/  MOV R176, R187 ;  /* 0x000000bb00b07202 */ /* 0x000fe20000000f00 */
[----:B------:R-:W-:Y:S01]  /*fa50*/  FFMA R22, R241, R22, R58 ;  /* 0x00000016f1167223 */ /* 0x000fe2000000003a */
[----:B------:R-:W-:-:S02]  /*fa60*/  MOV R179, R184 ;  /* 0x000000b800b37202 */ /* 0x000fc40000000f00 */
[----:B------:R-:W-:Y:S01]  /*fa70*/  MOV R174, R87 ;  /* 0x0000005700ae7202 */ /* 0x000fe20000000f00 */
[----:B------:R-:W-:Y:S02]  /*fa80*/  WARPGROUP.DEPBAR.LE gsb0, 0x0 ;  /* 0x00008000000079c5 */ /* 0x000fe40000010000 */
[----:B------:R-:W-:Y:S05]  /*fa90*/  @!P0 BRA `(.L_x_35) ;  /* 0xffffffa800908947 */ /* 0x000fea000383ffff */
.L_x_34:
[----:B------:R-:W-:Y:S01]  /*faa0*/  MOV R26, R21 ;  /* 0x00000015001a7202 */ /* 0x000fe20000000f00 */
[----:B------:R-:W-:Y:S01]  /*fab0*/  FMUL R3, R122, 0.25 ;  /* 0x3e8000007a037820 */ /* 0x000fe20000400000 */
[----:B------:R-:W-:Y:S01]  /*fac0*/  FMUL R2, R123, 0.25 ;  /* 0x3e8000007b027820 */ /* 0x000fe20000400000 */
[----:B------:R-:W-:Y:S01]  /*fad0*/  FMUL R14, R127, 0.25 ;  /* 0x3e8000007f0e7820 */ /* 0x000fe20000400000 */
[----:B------:R-:W-:Y:S01]  /*fae0*/  FSETP.GT.AND P1, PT, |R26|, 8.50705917302346158658e+37, PT ;  /* 0x7e8000001a00780b */ /* 0x000fe20003f24200 */
[----:B------:R-:W-:Y:S02]  /*faf0*/  IMAD.MOV.U32 R34, RZ, RZ, R20 ;  /* 0x000000ffff227224 */ /* 0x000fe400078e0014 */
[----:B------:R-:W-:Y:S01]  /*fb00*/  FMUL R16, R131, 0.25 ;  /* 0x3e80000083107820 */ /* 0x000fe20000400000 */
[----:B------:R-:W-:Y:S01]  /*fb10*/  FMUL R25, R138, 0.25 ;  /* 0x3e8000008a197820 */ /* 0x000fe20000400000 */
[----:B------:R-:W-:Y:S01]  /*fb20*/  FSEL R21, R3, R122, P1 ;  /* 0x0000007a03157208 */ /* 0x000fe20000800000 */
[----:B------:R-:W-:Y:S01]  /*fb30*/  FMUL R3, R130, 0.25 ;  /* 0x3e80000082037820 */ /* 0x000fe20000400000 */
[----:B------:R-:W-:Y:S01]  /*fb40*/  FSEL R123, R2, R123, P1 ;  /* 0x0000007b027b7208 */ /* 0x000fe20000800000 */
[----:B------:R-:W-:Y:S01]  /*fb50*/  FMUL R2, R135, 0.25 ;  /* 0x3e80000087027820 */ /* 0x000fe20000400000 */
[----:B------:R-:W-:Y:S01]  /*fb60*/  FSEL R127, R14, R127, P1 ;  /* 0x0000007f0e7f7208 */ /* 0x000fe20000800000 */
[----:B------:R-:W-:Y:S01]  /*fb70*/  FMUL R14, R139, 0.25 ;  /* 0x3e8000008b0e7820 */ /* 0x000fe20000400000 */
[----:B------:R-:W-:Y:S01]  /*fb80*/  FSEL R27, R3, R130, P1 ;  /* 0x00000082031b7208 */ /* 0x000fe20000800000 */
[----:B------:R-:W-:Y:S01]  /*fb90*/  FMUL R3, R134, 0.25 ;  /* 0x3e80000086037820 */ /* 0x000fe20000400000 */
[----:B------:R-:W-:Y:S01]  /*fba0*/  FSETP.GT.AND P2, PT, |R34|, 8.50705917302346158658e+37, PT ;  /* 0x7e8000002200780b */ /* 0x000fe20003f44200 */
        /* <DEDUP_REMOVED lines=25> */
[----:B------:R-:W-:Y:S01]  /*fd40*/  MOV R52, R19 ;  /* 0x0000001300347202 */ /* 0x000fe20000000f00 */
        /* <DEDUP_REMOVED lines=51> */
[C---:B------:R-:W-:Y:S01]  /*10080*/  FSETP.GEU.AND P0, PT, |R26|.reuse, 1.175494350822287508e-38, PT ;  /* 0x008000001a00780b */ /* 0x040fe20003f0e200 */
[----:B------:R-:W-:Y:S01]  /*10090*/  @P1 FMUL R26, R26, 0.25 ;  /* 0x3e8000001a1a1820 */ /* 0x000fe20000400000 */
[----:B------:R-:W-:Y:S01]  /*100a0*/  FSEL R23, R23, R126, P1 ;  /* 0x0000007e17177208 */ /* 0x000fe20000800000 */
[----:B------:R-:W-:Y:S01]  /*100b0*/  BAR.SYNC.DEFER_BLOCKING 0x0 ;  /* 0x0000000000007b1d */ /* 0x000fe20000010000 */
[C---:B------:R-:W-:Y:S01]  /*100c0*/  FSETP.GEU.AND P1, PT, |R34|.reuse, 1.175494350822287508e-38, PT ;  /* 0x008000002200780b */ /* 0x040fe20003f2e200 */
[----:B------:R-:W-:Y:S01]  /*100d0*/  @P2 FMUL R34, R34, 0.25 ;  /* 0x3e80000022222820 */ /* 0x000fe20000400000 */
[----:B------:R-:W-:Y:S01]  /*100e0*/  MOV R71, R22 ;  /* 0x0000001600477202 */ /* 0x000fe20000000f00 */
        /* <DEDUP_REMOVED lines=8> */
[----:B------:R-:W-:Y:S01]  /*10170*/  @!P0 FMUL R26, R26, 16777216 ;  /* 0x4b8000001a1a8820 */ /* 0x000fe20000400000 */
[----:B------:R-:W-:Y:S01]  /*10180*/  FSEL R114, R3, R114, P3 ;  /* 0x0000007203727208 */ /* 0x000fe20001800000 */
[----:B------:R-:W-:Y:S01]  /*10190*/  @!P1 FMUL R34, R34, 16777216 ;  /* 0x4b80000022229820 */ /* 0x000fe20000400000 */
[----:B------:R-:W-:Y:S01]  /*101a0*/  FSEL R58, R14, R115, P3 ;  /* 0x000000730e3a7208 */ /* 0x000fe20001800000 */
[----:B------:R-:W-:Y:S01]  /*101b0*/  FMUL R14, R125, 0.25 ;  /* 0x3e8000007d0e7820 */ /* 0x000fe20000400000 */
[----:B------:R-:W-:Y:S01]  /*101c0*/  FSEL R118, R19, R118, P3 ;  /* 0x0000007613767208 */ /* 0x000fe20001800000 */
[----:B------:R-:W-:Y:S01]  /*101d0*/  @!P0 FMUL R21, R21, 16777216 ;  /* 0x4b80000015158820 */ /* 0x000fe20000400000 */
[----:B------:R-:W-:Y:S01]  /*101e0*/  FSEL R62, R16, R119, P3 ;  /* 0x00000077103e7208 */ /* 0x000fe20001800000 */
[----:B------:R-:W-:Y:S01]  /*101f0*/  FMUL R16, R129, 0.25 ;  /* 0x3e80000081107820 */ /* 0x000fe20000400000 */
[----:B------:R-:W-:Y:S01]  /*10200*/  FSETP.GT.AND P3, PT, |R71|, 8.50705917302346158658e+37, PT ;  /* 0x7e8000004700780b */ /* 0x000fe20003f64200 */
[----:B------:R-:W-:Y:S01]  /*10210*/  @!P0 FMUL R123, R123, 16777216 ;  /* 0x4b8000007b7b8820 */ /* 0x000fe20000400000 */
[----:B------:R-:W-:Y:S01]  /*10220*/  LOP3.LUT R13, R13, 0x40, R0, 0xf8, !PT ;  /* 0x000000400d0d7812 */ /* 0x000fe200078ef800 */
[----:B------:R-:W-:Y:S01]  /*10230*/  @!P0 FMUL R23, R23, 16777216 ;  /* 0x4b80000017178820 */ /* 0x000fe20000400000 */
[----:B------:R-:W-:Y:S01]  /*10240*/  FSEL R121, R2, R121, P3 ;  /* 0x0000007902797208 */ /* 0x000fe20001800000 */
[----:B------:R-:W-:Y:S01]  /*10250*/  FMUL R2, R133, 0.25 ;  /* 0x3e80000085027820 */ /* 0x000fe20000400000 */
[----:B------:R-:W-:Y:S01]  /*10260*/  FSEL R125, R14, R125, P3 ;  /* 0x0000007d0e7d7208 */ /* 0x000fe20001800000 */
[----:B------:R-:W-:Y:S01]  /*10270*/  FMUL R14, R137, 0.25 ;  /* 0x3e800000890e7820 */ /* 0x000fe20000400000 */
[----:B------:R-:W-:Y:S01]  /*10280*/  LOP3.LUT R17, R17, 0x3f8, RZ, 0xc0, !PT ;  /* 0x000003f811117812 */ /* 0x000fe200078ec0ff */
[----:B------:R-:W-:Y:S01]  /*10290*/  @!P0 FMUL R127, R127, 16777216 ;  /* 0x4b8000007f7f8820 */ /* 0x000fe20000400000 */
[----:B------:R-:W-:Y:S01]  /*102a0*/  FSEL R133, R2, R133, P3 ;  /* 0x0000008502857208 */ /* 0x000fe20001800000 */
[----:B------:R-:W-:Y:S01]  /*102b0*/  FMUL R2, R141, 0.25 ;  /* 0x3e8000008d027820 */ /* 0x000fe20000400000 */
[----:B------:R-:W-:Y:S01]  /*102c0*/  FSEL R137, R14, R137, P3 ;  /* 0x000000890e897208 */ /* 0x000fe20001800000 */
[----:B------:R-:W-:Y:S01]  /*102d0*/  FMUL R14, R145, 0.25 ;  /* 0x3e800000910e7820 */ /* 0x000fe20000400000 */
[----:B------:R-:W-:Y:S01]  /*102e0*/  FSEL R129, R16, R129, P3 ;  /* 0x0000008110817208 */ /* 0x000fe20001800000 */
[----:B------:R-:W-:Y:S01]  /*102f0*/  FMUL R16, R149, 0.25 ;  /* 0x3e80000095107820 */ /* 0x000fe20000400000 */
[----:B------:R-:W-:Y:S01]  /*10300*/  FSEL R141, R2, R141, P3 ;  /* 0x0000008d028d7208 */ /* 0x000fe20001800000 */
[----:B------:R-:W-:Y:S01]  /*10310*/  @!P0 FMUL R27, R27, 16777216 ;  /* 0x4b8000001b1b8820 */ /* 0x000fe20000400000 */
[C---:B------:R-:W-:Y:S01]  /*10320*/  SHF.L.U32 R2, R0.reuse, 0x4, RZ ;  /* 0x0000000400027819 */ /* 0x040fe200000006ff */
[----:B------:R-:W-:Y:S01]  /*10330*/  @!P0 FMUL R131, R131, 16777216 ;  /* 0x4b80000083838820 */ /* 0x000fe20000400000 */
[----:B------:R-:W-:Y:S01]  /*10340*/  LOP3.LUT R0, R0, 0x78, RZ, 0xc0, !PT ;  /* 0x0000007800007812 */ /* 0x000fe200078ec0ff */
[----:B------:R-:W-:Y:S01]  /*10350*/  @!P0 FMUL R31, R31, 16777216 ;  /* 0x4b8000001f1f8820 */ /* 0x000fe20000400000 */
[----:B------:R-:W-:Y:S01]  /*10360*/  LOP3.LUT R2, R2, 0x1c0, RZ, 0xc0, !PT ;  /* 0x000001c002027812 */ /* 0x000fe200078ec0ff */
[----:B------:R-:W-:Y:S01]  /*10370*/  @!P0 FMUL R135, R135, 16777216 ;  /* 0x4b80000087878820 */ /* 0x000fe20000400000 */
[----:B------:R-:W-:Y:S01]  /*10380*/  FSEL R145, R14, R145, P3 ;  /* 0x000000910e917208 */ /* 0x000fe20001800000 */
[----:B------:R-:W-:Y:S01]  /*10390*/  @!P0 FMUL R35, R35, 16777216 ;  /* 0x4b80000023238820 */ /* 0x000fe20000400000 */
[----:B------:R-:W-:Y:S01]  /*103a0*/  LEA R13, R13, R2, 0x5 ;  /* 0x000000020d0d7211 */ /* 0x000fe200078e28ff */
[----:B------:R-:W-:Y:S01]  /*103b0*/  @!P0 FMUL R139, R139, 16777216 ;  /* 0x4b8000008b8b8820 */ /* 0x000fe20000400000 */
[----:B------:R-:W-:Y:S01]  /*103c0*/  LOP3.LUT R2, R17, 0x400, RZ, 0xfc, !PT ;  /* 0x0000040011027812 */ /* 0x000fe200078efcff */
[----:B------:R-:W-:Y:S01]  /*103d0*/  @!P0 FMUL R39, R39, 16777216 ;  /* 0x4b80000027278820 */ /* 0x000fe20000400000 */
[C---:B------:R-:W-:Y:S01]  /*103e0*/  FSETP.GEU.AND P4, PT, |R71|.reuse, 1.175494350822287508e-38, PT ;  /* 0x008000004700780b */ /* 0x040fe20003f8e200 */
[----:B------:R-:W-:Y:S01]  /*103f0*/  @P3 FMUL R71, R71, 0.25 ;  /* 0x3e80000047473820 */ /* 0x000fe20000400000 */
[----:B------:R-:W-:Y:S01]  /*10400*/  IADD3 R66, R17, R0, RZ ;  /* 0x0000000011427210 */ /* 0x000fe20007ffe0ff */
[----:B------:R-:W-:Y:S01]  /*10410*/  @!P0 FMUL R143, R143, 16777216 ;  /* 0x4b8000008f8f8820 */ /* 0x000fe20000400000 */
[----:B------:R-:W-:Y:S01]  /*10420*/  SHF.R.U32.HI R14, RZ, 0x3, R2 ;  /* 0x00000003ff0e7819 */ /* 0x000fe20000011602 */
[----:B------:R-:W0:Y:S01]  /*10430*/  MUFU.RCP R0, R26 ;  /* 0x0000001a00007308 */ /* 0x000e220000001000 */
[----:B------:R-:W-:Y:S01]  /*10440*/  FSEL R149, R16, R149, P3 ;  /* 0x0000009510957208 */ /* 0x000fe20001800000 */
[----:B------:R-:W-:Y:S01]  /*10450*/  VIADD R2, R13, 0x200 ;  /* 0x000002000d027836 */ /* 0x000fe20000000000 */
[----:B------:R-:W-:Y:S01]  /*10460*/  LOP3.LUT R16, R17, 0x800, RZ, 0xfc, !PT ;  /* 0x0000080011107812 */ /* 0x000fe200078efcff */
[----:B------:R-:W-:Y:S01]  /*10470*/  @!P0 FMUL R43, R43, 16777216 ;  /* 0x4b8000002b2b8820 */ /* 0x000fe20000400000 */
[----:B------:R-:W-:Y:S01]  /*10480*/  LOP3.LUT R22, R17, 0xc00, RZ, 0xfc, !PT ;  /* 0x00000c0011167812 */ /* 0x000fe200078efcff */
[----:B------:R-:W-:Y:S01]  /*10490*/  @!P0 FMUL R147, R147, 16777216 ;  /* 0x4b80000093938820 */ /* 0x000fe20000400000 */
[----:B------:R-:W-:Y:S01]  /*104a0*/  SHF.R.U32.HI R16, RZ, 0x3, R16 ;  /* 0x00000003ff107819 */ /* 0x000fe20000011610 */
[----:B------:R-:W-:Y:S01]  /*104b0*/  @!P0 FMUL R47, R47, 16777216 ;  /* 0x4b8000002f2f8820 */ /* 0x000fe20000400000 */
[----:B------:R-:W-:Y:S01]  /*104c0*/  SHF.R.U32.HI R22, RZ, 0x3, R22 ;  /* 0x00000003ff167819 */ /* 0x000fe20000011616 */
[----:B------:R-:W-:Y:S01]  /*104d0*/  @!P0 FMUL R151, R151, 16777216 ;  /* 0x4b80000097978820 */ /* 0x000fe20000400000 */
[----:B------:R-:W-:Y:S01]  /*104e0*/  SHF.R.U32.HI R65, RZ, 0x3, R2 ;  /* 0x00000003ff417819 */ /* 0x000fe20000011602 */
[----:B------:R-:W-:Y:S01]  /*104f0*/  @!P4 FMUL R71, R71, 16777216 ;  /* 0x4b8000004747c820 */ /* 0x000fe20000400000 */
[----:B------:R-:W-:Y:S01]  /*10500*/  LOP3.LUT R4, R13, R4, RZ, 0xfc, !PT ;  /* 0x000000040d047212 */ /* 0x000fe200078efcff */
[----:B------:R1:W2:Y:S01]  /*10510*/  MUFU.RCP R2, R34 ;  /* 0x0000002200027308 */ /* 0x0002a20000001000 */
[----:B------:R-:W-:Y:S01]  /*10520*/  LOP3.LUT R16, R16, 0x178, RZ, 0xc0, !PT ;  /* 0x0000017810107812 */ /* 0x000fe200078ec0ff */
[----:B------:R-:W-:Y:S01]  /*10530*/  @!P2 FMUL R52, R52, 16777216 ;  /* 0x4b8000003434a820 */ /* 0x000fe20000400000 */
[----:B------:R-:W-:Y:S01]  /*10540*/  LOP3.LUT R22, R22, 0x1f8, RZ, 0xc0, !PT ;  /* 0x000001f816167812 */ /* 0x000fe200078ec0ff */
[C---:B0-----:R-:W-:Y:S01]  /*10550*/  FMUL R21, R0.reuse, R21 ;  /* 0x0000001500157220 */ /* 0x041fe20000400000 */
[----:B------:R-:W-:Y:S01]  /*10560*/  LOP3.LUT R67, R65, 0x1f8, RZ, 0xc0, !PT ;  /* 0x000001f841437812 */ /* 0x000fe200078ec0ff */
[C---:B------:R-:W-:Y:S01]  /*10570*/  FMUL R23, R0.reuse, R23 ;  /* 0x0000001700177220 */ /* 0x040fe20000400000 */
[----:B------:R-:W-:Y:S01]  /*10580*/  IADD3 R69, R17, R16, RZ ;  /* 0x0000001011457210 */ /* 0x000fe20007ffe0ff */
[C---:B------:R-:W-:Y:S01]  /*10590*/  FMUL R16, R0.reuse, R127 ;  /* 0x0000007f00107220 */ /* 0x040fe20000400000 */
[----:B------:R-:W-:Y:S01]  /*105a0*/  IADD3 R70, R17, R22, RZ ;  /* 0x0000001611467210 */ /* 0x000fe20007ffe0ff */
[C---:B------:R-:W-:Y:S01]  /*105b0*/  FMUL R27, R0.reuse, R27 ;  /* 0x0000001b001b7220 */ /* 0x040fe20000400000 */
[----:B------:R-:W-:Y:S01]  /*105c0*/  LEA.HI R64, R13, R4, RZ, 0x1d ;  /* 0x000000040d407211 */ /* 0x000fe200078fe8ff */
[C---:B------:R-:W-:Y:S01]  /*105d0*/  FMUL R22, R0.reuse, R131 ;  /* 0x0000008300167220 */ /* 0x040fe20000400000 */
[----:B------:R-:W-:Y:S01]  /*105e0*/  IADD3 R65, R4, R65, RZ ;  /* 0x0000004104417210 */ /* 0x000fe20007ffe0ff */
[C---:B------:R-:W-:Y:S01]  /*105f0*/  FMUL R31, R0.reuse, R31 ;  /* 0x0000001f001f7220 */ /* 0x040fe20000400000 */
[----:B------:R-:W-:Y:S01]  /*10600*/  IADD3 R67, R4, R67, RZ ;  /* 0x0000004304437210 */ /* 0x000fe20007ffe0ff */
[C---:B------:R-:W-:Y:S01]  /*10610*/  FMUL R4, R0.reuse, R123 ;  /* 0x0000007b00047220 */ /* 0x040fe20000400000 */
[C---:B------:R-:W-:Y:S01]  /*10620*/  FMUL R26, R0.reuse, R135 ;  /* 0x00000087001a7220 */ /* 0x040fe20000400000 */
[C---:B------:R-:W-:Y:S01]  /*10630*/  FMUL R35, R0.reuse, R35 ;  /* 0x0000002300237220 */ /* 0x040fe20000400000 */
[C---:B------:R-:W-:Y:S01]  /*10640*/  FMUL R30, R0.reuse, R139 ;  /* 0x0000008b001e7220 */ /* 0x040fe20000400000 */
[C---:B------:R-:W-:Y:S01]  /*10650*/  FMUL R39, R0.reuse, R39 ;  /* 0x0000002700277220 */ /* 0x040fe20000400000 */
[C---:B-1----:R-:W-:Y:S01]  /*10660*/  FMUL R34, R0.reuse, R143 ;  /* 0x0000008f00227220 */ /* 0x042fe20000400000 */
[C---:B------:R-:W-:Y:S01]  /*10670*/  FMUL R43, R0.reuse, R43 ;  /* 0x0000002b002b7220 */ /* 0x040fe20000400000 */
[C---:B------:R-:W-:Y:S01]  /*10680*/  FMUL R38, R0.reuse, R147 ;  /* 0x0000009300267220 */ /* 0x040fe20000400000 */
[C---:B------:R-:W-:Y:S01]  /*10690*/  FMUL R47, R0.reuse, R47 ;  /* 0x0000002f002f7220 */ /* 0x040fe20000400000 */
[----:B------:R-:W-:Y:S01]  /*106a0*/  FMUL R40, R0, R151 ;  /* 0x0000009700287220 */ /* 0x000fe20000400000 */
[----:B------:R-:W-:Y:S01]  /*106b0*/  FMUL R3, R120, 0.25 ;  /* 0x3e80000078037820 */ /* 0x000fe20000400000 */
[----:B------:R-:W0:Y:S01]  /*106c0*/  MUFU.RCP R0, R71 ;  /* 0x0000004700007308 */ /* 0x000e220000001000 */
[----:B------:R-:W-:Y:S01]  /*106d0*/  FMUL R19, R124, 0.25 ;  /* 0x3e8000007c137820 */ /* 0x000fe20000400000 */
[----:B------:R-:W-:Y:S01]  /*106e0*/  FMUL R25, R128, 0.25 ;  /* 0x3e80000080197820 */ /* 0x000fe20000400000 */
[----:B------:R-:W-:Y:S01]  /*106f0*/  @!P1 FMUL R49, R49, 16777216 ;  /* 0x4b80000031319820 */ /* 0x000fe20000400000 */
[----:B------:R-:W-:Y:S01]  /*10700*/  FSEL R3, R3, R120, P3 ;  /* 0x0000007803037208 */ /* 0x000fe20001800000 */
[----:B------:R-:W-:Y:S01]  /*10710*/  @!P1 FMUL R89, R89, 16777216 ;  /* 0x4b80000059599820 */ /* 0x000fe20000400000 */
[----:B------:R-:W-:Y:S01]  /*10720*/  FSEL R19, R19, R124, P3 ;  /* 0x0000007c13137208 */ /* 0x000fe20001800000 */
[----:B------:R-:W-:Y:S01]  /*10730*/  @!P1 FMUL R51, R51, 16777216 ;  /* 0x4b80000033339820 */ /* 0x000fe20000400000 */
[----:B------:R1:W3:Y:S01]  /*10740*/  MUFU.RCP R13, R52 ;  /* 0x00000034000d7308 */ /* 0x0002e20000001000 */
[----:B------:R-:W-:Y:S01]  /*10750*/  FSEL R25, R25, R128, P3 ;  /* 0x0000008019197208 */ /* 0x000fe20001800000 */
[----:B------:R-:W-:Y:S01]  /*10760*/  @!P1 FMUL R93, R93, 16777216 ;  /* 0x4b8000005d5d9820 */ /* 0x000fe20000400000 */
        /* <DEDUP_REMOVED lines=12> */
[----:B------:R-:W-:Y:S01]  /*10830*/  FMUL R37, R140, 0.25 ;  /* 0x3e8000008c257820 */ /* 0x000fe20000400000 */
[----:B------:R-:W-:Y:S01]  /*10840*/  @!P4 FMUL R3, R3, 16777216 ;  /* 0x4b8000000303c820 */ /* 0x000fe20000400000 */
[----:B------:R-:W-:Y:S01]  /*10850*/  @!P4 FMUL R121, R121, 16777216 ;  /* 0x4b8000007979c820 */ /* 0x000fe20000400000 */
[----:B------:R-:W-:Y:S01]  /*10860*/  FSEL R29, R29, R132, P3 ;  /* 0x000000841d1d7208 */ /* 0x000fe20001800000 */
[----:B------:R-:W-:Y:S01]  /*10870*/  FMUL R41, R144, 0.25 ;  /* 0x3e80000090297820 */ /* 0x000fe20000400000 */
[----:B------:R-:W-:Y:S01]  /*10880*/  LOP3.LUT R14, R14, 0xf8, RZ, 0xc0, !PT ;  /* 0x000000f80e0e7812 */ /* 0x000fe200078ec0ff */
[----:B------:R-:W-:Y:S01]  /*10890*/  @!P4 FMUL R19, R19, 16777216 ;  /* 0x4b8000001313c820 */ /* 0x000fe20000400000 */
[----:B------:R-:W-:Y:S01]  /*108a0*/  @!P4 FMUL R125, R125, 16777216 ;  /* 0x4b8000007d7dc820 */ /* 0x000fe20000400000 */
[----:B------:R-:W-:Y:S01]  /*108b0*/  FSEL R33, R33, R136, P3 ;  /* 0x0000008821217208 */ /* 0x000fe20001800000 */
[----:B------:R-:W-:Y:S01]  /*108c0*/  FMUL R45, R148, 0.25 ;  /* 0x3e800000942d7820 */ /* 0x000fe20000400000 */
[----:B------:R-:W-:Y:S01]  /*108d0*/  @!P2 FMUL R20, R20, 16777216 ;  /* 0x4b8000001414a820 */ /* 0x000fe20000400000 */
[C---:B--2---:R-:W-:Y:S01]  /*108e0*/  FMUL R49, R2.reuse, R49 ;  /* 0x0000003102317220 */ /* 0x044fe20000400000 */
[C---:B------:R-:W-:Y:S01]  /*108f0*/  FMUL R42, R2.reuse, R89 ;  /* 0x00000059022a7220 */ /* 0x040fe20000400000 */
        /* <DEDUP_REMOVED lines=12> */
[C---:B------:R-:W-:Y:S01]  /*109c0*/  FMUL R60, R2.reuse, R63 ;  /* 0x0000003f023c7220 */ /* 0x040fe20000400000 */
[----:B------:R-:W-:Y:S01]  /*109d0*/  FMUL R117, R2, R117 ;  /* 0x0000007502757220 */ /* 0x000fe20000400000 */
[----:B------:R-:W-:Y:S01]  /*109e0*/  @!P4 FMUL R25, R25, 16777216 ;  /* 0x4b8000001919c820 */ /* 0x000fe20000400000 */
[----:B------:R-:W-:Y:S01]  /*109f0*/  @!P4 FMUL R129, R129, 16777216 ;  /* 0x4b8000008181c820 */ /* 0x000fe20000400000 */
[C---:B0-----:R-:W-:Y:S01]  /*10a00*/  FMUL R3, R0.reuse, R3 ;  /* 0x0000000300037220 */ /* 0x041fe20000400000 */
[----:B------:R-:W-:Y:S01]  /*10a10*/  FMUL R2, R0, R121 ;  /* 0x0000007900027220 */ /* 0x000fe20000400000 */
[----:B------:R-:W-:Y:S01]  /*10a20*/  FSEL R37, R37, R140, P3 ;  /* 0x0000008c25257208 */ /* 0x000fe20001800000 */
[----:B------:R-:W-:Y:S01]  /*10a30*/  @!P2 FMUL R24, R24, 16777216 ;  /* 0x4b8000001818a820 */ /* 0x000fe20000400000 */
[----:B------:R-:W-:Y:S01]  /*10a40*/  IADD3 R68, R17, R14, RZ ;  /* 0x0000000e11447210 */ /* 0x000fe20007ffe0ff */
[----:B------:R-:W-:Y:S01]  /*10a50*/  @!P4 FMUL R29, R29, 16777216 ;  /* 0x4b8000001d1dc820 */ /* 0x000fe20000400000 */
[----:B------:R-:W-:Y:S01]  /*10a60*/  @!P4 FMUL R133, R133, 16777216 ;  /* 0x4b8000008585c820 */ /* 0x000fe20000400000 */
[C---:B------:R-:W-:Y:S01]  /*10a70*/  FMUL R19, R0.reuse, R19 ;  /* 0x0000001300137220 */ /* 0x040fe20000400000 */
[----:B------:R-:W-:Y:S01]  /*10a80*/  FMUL R14, R0, R125 ;  /* 0x0000007d000e7220 */ /* 0x000fe20000400000 */
[----:B------:R-:W-:Y:S01]  /*10a90*/  FSEL R41, R41, R144, P3 ;  /* 0x0000009029297208 */ /* 0x000fe20001800000 */
[----:B------:R-:W-:Y:S01]  /*10aa0*/  @!P2 FMUL R28, R28, 16777216 ;  /* 0x4b8000001c1ca820 */ /* 0x000fe20000400000 */
[----:B---3--:R-:W-:Y:S01]  /*10ab0*/  FMUL R17, R13, R20 ;  /* 0x000000140d117220 */ /* 0x008fe20000400000 */
[----:B------:R-:W-:Y:S01]  /*10ac0*/  FSEL R45, R45, R148, P3 ;  /* 0x000000942d2d7208 */ /* 0x000fe20001800000 */
[----:B------:R-:W-:Y:S01]  /*10ad0*/  @!P4 FMUL R33, R33, 16777216 ;  /* 0x4b8000002121c820 */ /* 0x000fe20000400000 */
[----:B------:R-:W-:Y:S01]  /*10ae0*/  @!P4 FMUL R137, R137, 16777216 ;  /* 0x4b8000008989c820 */ /* 0x000fe20000400000 */
[C---:B------:R-:W-:Y:S01]  /*10af0*/  FMUL R25, R0.reuse, R25 ;  /* 0x0000001900197220 */ /* 0x040fe20000400000 */
[----:B------:R-:W-:Y:S01]  /*10b00*/  FMUL R20, R0, R129 ;  /* 0x0000008100147220 */ /* 0x000fe20000400000 */
[----:B------:R-:W-:Y:S01]  /*10b10*/  @!P2 FMUL R32, R32, 16777216 ;  /* 0x4b8000002020a820 */ /* 0x000fe20000400000 */
[----:B------:R-:W-:Y:S01]  /*10b20*/  FMUL R53, R13, R24 ;  /* 0x000000180d357220 */ /* 0x000fe20000400000 */
[----:B------:R-:W-:Y:S01]  /*10b30*/  F2FP.BF16.F32.PACK_AB R3, R2, R3 ;  /* 0x000000030203723e */ /* 0x000fe200000010ff */
[----:B------:R-:W-:Y:S01]  /*10b40*/  @!P4 FMUL R37, R37, 16777216 ;  /* 0x4b8000002525c820 */ /* 0x000fe20000400000 */
[----:B------:R-:W-:Y:S01]  /*10b50*/  LEA R64, R64, UR7, 0x1 ;  /* 0x0000000740407c11 */ /* 0x000fe2000f8e08ff */
[----:B------:R-:W-:Y:S01]  /*10b60*/  @!P4 FMUL R141, R141, 16777216 ;  /* 0x4b8000008d8dc820 */ /* 0x000fe20000400000 */
[C---:B------:R-:W-:Y:S01]  /*10b70*/  FMUL R29, R0.reuse, R29 ;  /* 0x0000001d001d7220 */ /* 0x040fe20000400000 */
[----:B------:R-:W-:Y:S01]  /*10b80*/  FMUL R24, R0, R133 ;  /* 0x0000008500187220 */ /* 0x000fe20000400000 */
[----:B------:R-:W-:Y:S01]  /*10b90*/  F2FP.BF16.F32.PACK_AB R4, R4, R21 ;  /* 0x000000150404723e */ /* 0x000fe200000010ff */
[----:B------:R-:W-:Y:S01]  /*10ba0*/  @!P2 FMUL R36, R36, 16777216 ;  /* 0x4b8000002424a820 */ /* 0x000fe20000400000 */
[----:B------:R-:W-:Y:S01]  /*10bb0*/  LEA R65, R65, UR7, 0x1 ;  /* 0x0000000741417c11 */ /* 0x000fe2000f8e08ff */
[----:B------:R-:W-:Y:S01]  /*10bc0*/  FMUL R55, R13, R28 ;  /* 0x0000001c0d377220 */ /* 0x000fe20000400000 */
[----:B------:R-:W-:Y:S01]  /*10bd0*/  F2FP.BF16.F32.PACK_AB R19, R14, R19 ;  /* 0x000000130e13723e */ /* 0x000fe200000010ff */
[----:B------:R-:W-:Y:S01]  /*10be0*/  @!P4 FMUL R41, R41, 16777216 ;  /* 0x4b8000002929c820 */ /* 0x000fe20000400000 */
        /* <DEDUP_REMOVED lines=9> */
[C---:B------:R-:W-:Y:S01]  /*10c80*/  FMUL R37, R0.reuse, R37 ;  /* 0x0000002500257220 */ /* 0x040fe20000400000 */
[----:B------:R-:W-:Y:S01]  /*10c90*/  FMUL R32, R0, R141 ;  /* 0x0000008d00207220 */ /* 0x000fe20000400000 */
[----:B------:R-:W-:Y:S01]  /*10ca0*/  F2FP.BF16.F32.PACK_AB R22, R22, R27 ;  /* 0x0000001b1616723e */ /* 0x000fe200000010ff */
[----:B------:R-:W-:Y:S01]  /*10cb0*/  STS [R64], R3 ;  /* 0x0000000340007388 */ /* 0x000fe20000000800 */
[C---:B------:R-:W-:Y:S01]  /*10cc0*/  FMUL R59, R13.reuse, R36 ;  /* 0x000000240d3b7220 */ /* 0x040fe20000400000 */
[----:B------:R-:W-:Y:S01]  /*10cd0*/  F2FP.BF16.F32.PACK_AB R29, R24, R29 ;  /* 0x0000001d181d723e */ /* 0x000fe200000010ff */
[C---:B------:R-:W-:Y:S01]  /*10ce0*/  FMUL R41, R0.reuse, R41 ;  /* 0x0000002900297220 */ /* 0x040fe20000400000 */
[----:B------:R-:W-:Y:S01]  /*10cf0*/  STS [R65+0x400], R4 ;  /* 0x0004000441007388 */ /* 0x000fe20000000800 */
[----:B------:R-:W-:Y:S01]  /*10d00*/  FMUL R36, R0, R145 ;  /* 0x0000009100247220 */ /* 0x000fe20000400000 */
[----:B------:R-:W-:Y:S01]  /*10d10*/  F2FP.BF16.F32.PACK_AB R26, R26, R31 ;  /* 0x0000001f1a1a723e */ /* 0x000fe200000010ff */
[----:B------:R-:W-:Y:S01]  /*10d20*/  FMUL R45, R0, R45 ;  /* 0x0000002d002d7220 */ /* 0x000fe20000400000 */
[----:B------:R-:W-:Y:S01]  /*10d30*/  STS [R64+0x10], R19 ;  /* 0x0000101340007388 */ /* 0x000fe20000000800 */
[----:B------:R-:W-:Y:S01]  /*10d40*/  F2FP.BF16.F32.PACK_AB R33, R28, R33 ;  /* 0x000000211c21723e */ /* 0x000fe200000010ff */
[----:B------:R-:W-:Y:S01]  /*10d50*/  FMUL R0, R0, R149 ;  /* 0x0000009500007220 */ /* 0x000fe20000400000 */
[----:B------:R-:W-:Y:S01]  /*10d60*/  F2FP.BF16.F32.PACK_AB R30, R30, R35 ;  /* 0x000000231e1e723e */ /* 0x000fe200000010ff */
[----:B------:R0:W-:Y:S01]  /*10d70*/  STS [R67+0x410], R16 ;  /* 0x0004101043007388 */ /* 0x0001e20000000800 */
[----:B------:R-:W-:Y:S01]  /*10d80*/  F2FP.BF16.F32.PACK_AB R37, R32, R37 ;  /* 0x000000252025723e */ /* 0x000fe200000010ff */
[----:B------:R-:W-:Y:S01]  /*10d90*/  @!P2 FMUL R90, R90, 16777216 ;  /* 0x4b8000005a5aa820 */ /* 0x000fe20000400000 */
[----:B------:R-:W-:Y:S01]  /*10da0*/  F2FP.BF16.F32.PACK_AB R34, R34, R39 ;  /* 0x000000272222723e */ /* 0x000fe200000010ff */
[----:B------:R1:W-:Y:S01]  /*10db0*/  STS [R64+0x20], R25 ;  /* 0x0000201940007388 */ /* 0x0003e20000000800 */
[----:B------:R-:W-:Y:S01]  /*10dc0*/  F2FP.BF16.F32.PACK_AB R41, R36, R41 ;  /* 0x000000292429723e */ /* 0x000fe200000010ff */
[----:B------:R-:W-:Y:S01]  /*10dd0*/  @!P2 FMUL R94, R94, 16777216 ;  /* 0x4b8000005e5ea820 */ /* 0x000fe20000400000 */
[----:B------:R-:W-:Y:S01]  /*10de0*/  F2FP.BF16.F32.PACK_AB R38, R38, R43 ;  /* 0x0000002b2626723e */ /* 0x000fe200000010ff */
[----:B------:R-:W-:Y:S01]  /*10df0*/  STS [R67+0x420], R22 ;  /* 0x0004201643007388 */ /* 0x000fe20000000800 */
[----:B------:R-:W-:Y:S01]  /*10e00*/  F2FP.BF16.F32.PACK_AB R45, R0, R45 ;  /* 0x0000002d002d723e */ /* 0x000fe200000010ff */
[----:B------:R-:W-:Y:S01]  /*10e10*/  @!P2 FMUL R98, R98, 16777216 ;  /* 0x4b8000006262a820 */ /* 0x000fe20000400000 */
[----:B------:R-:W-:Y:S01]  /*10e20*/  F2FP.BF16.F32.PACK_AB R40, R40, R47 ;  /* 0x0000002f2828723e */ /* 0x000fe200000010ff */
[----:B------:R-:W-:Y:S01]  /*10e30*/  STS [R64+0x30], R29 ;  /* 0x0000301d40007388 */ /* 0x000fe20000000800 */
[----:B------:R-:W-:Y:S01]  /*10e40*/  LEA R66, R66, UR7, 0x1 ;  /* 0x0000000742427c11 */ /* 0x000fe2000f8e08ff */
[----:B------:R-:W-:Y:S01]  /*10e50*/  FMUL R90, R13, R90 ;  /* 0x0000005a0d5a7220 */ /* 0x000fe20000400000 */
[----:B------:R-:W-:Y:S01]  /*10e60*/  LEA R68, R68, UR7, 0x1 ;  /* 0x0000000744447c11 */ /* 0x000fe2000f8e08ff */
[----:B------:R-:W-:Y:S01]  /*10e70*/  STS [R67+0x430], R26 ;  /* 0x0004301a43007388 */ /* 0x000fe20000000800 */
[----:B------:R-:W-:Y:S01]  /*10e80*/  LEA R69, R69, UR7, 0x1 ;  /* 0x0000000745457c11 */ /* 0x000fe2000f8e08ff */
[----:B------:R-:W-:Y:S01]  /*10e90*/  @!P2 FMUL R102, R102, 16777216 ;  /* 0x4b8000006666a820 */ /* 0x000fe20000400000 */
[----:B------:R-:W-:Y:S01]  /*10ea0*/  LEA R70, R70, UR7, 0x1 ;  /* 0x0000000746467c11 */ /* 0x000fe2000f8e08ff */
[----:B------:R-:W-:Y:S01]  /*10eb0*/  STS [R64+0x40], R33 ;  /* 0x0000402140007388 */ /* 0x000fe20000000800 */
[C---:B------:R-:W-:Y:S01]  /*10ec0*/  FMUL R94, R13.reuse, R94 ;  /* 0x0000005e0d5e7220 */ /* 0x040fe20000400000 */
[----:B------:R-:W-:Y:S01]  /*10ed0*/  @!P2 FMUL R106, R106, 16777216 ;  /* 0x4b8000006a6aa820 */ /* 0x000fe20000400000 */
[----:B------:R-:W-:Y:S01]  /*10ee0*/  FMUL R98, R13, R98 ;  /* 0x000000620d627220 */ /* 0x000fe20000400000 */
[----:B------:R-:W-:Y:S01]  /*10ef0*/  STS [R67+0x440], R30 ;  /* 0x0004401e43007388 */ /* 0x000fe20000000800 */
[----:B------:R-:W-:Y:S01]  /*10f00*/  F2FP.BF16.F32.PACK_AB R49, R42, R49 ;  /* 0x000000312a31723e */ /* 0x000fe200000010ff */
[----:B------:R-:W-:Y:S01]  /*10f10*/  @!P2 FMUL R110, R110, 16777216 ;  /* 0x4b8000006e6ea820 */ /* 0x000fe20000400000 */
[----:B------:R-:W-:Y:S01]  /*10f20*/  F2FP.BF16.F32.PACK_AB R90, R17, R90 ;  /* 0x0000005a115a723e */ /* 0x000fe200000010ff */
[----:B------:R-:W-:Y:S01]  /*10f30*/  STS [R64+0x50], R37 ;  /* 0x0000502540007388 */ /* 0x000fe20000000800 */
[----:B------:R-:W-:Y:S01]  /*10f40*/  @!P2 FMUL R54, R54, 16777216 ;  /* 0x4b8000003636a820 */ /* 0x000fe20000400000 */
[----:B------:R-:W-:Y:S01]  /*10f50*/  FMUL R102, R13, R102 ;  /* 0x000000660d667220 */ /* 0x000fe20000400000 */
[----:B------:R-:W-:Y:S01]  /*10f60*/  F2FP.BF16.F32.PACK_AB R51, R44, R51 ;  /* 0x000000332c33723e */ /* 0x000fe200000010ff */
[----:B------:R-:W-:Y:S01]  /*10f70*/  STS [R67+0x450], R34 ;  /* 0x0004502243007388 */ /* 0x000fe20000000800 */
[----:B------:R-:W-:Y:S01]  /*10f80*/  F2FP.BF16.F32.PACK_AB R94, R53, R94 ;  /* 0x0000005e355e723e */ /* 0x000fe200000010ff */
[----:B------:R-:W-:Y:S01]  /*10f90*/  @!P2 FMUL R114, R114, 16777216 ;  /* 0x4b8000007272a820 */ /* 0x000fe20000400000 */
[----:B------:R-:W-:Y:S01]  /*10fa0*/  @!P2 FMUL R58, R58, 16777216 ;  /* 0x4b8000003a3aa820 */ /* 0x000fe20000400000 */
[----:B------:R-:W-:Y:S01]  /*10fb0*/  STS [R64+0x60], R41 ;  /* 0x0000602940007388 */ /* 0x000fe20000000800 */
[----:B------:R-:W-:Y:S01]  /*10fc0*/  FMUL R106, R13, R106 ;  /* 0x0000006a0d6a7220 */ /* 0x000fe20000400000 */
[----:B------:R-:W-:Y:S01]  /*10fd0*/  F2FP.BF16.F32.PACK_AB R97, R97, R46 ;  /* 0x0000002e6161723e */ /* 0x000fe200000010ff */
[----:B------:R-:W-:Y:S01]  /*10fe0*/  @!P2 FMUL R118, R118, 16777216 ;  /* 0x4b8000007676a820 */ /* 0x000fe20000400000 */
[----:B------:R-:W-:Y:S01]  /*10ff0*/  STS [R67+0x460], R38 ;  /* 0x0004602643007388 */ /* 0x000fe20000000800 */
[----:B------:R-:W-:Y:S01]  /*11000*/  F2FP.BF16.F32.PACK_AB R98, R55, R98 ;  /* 0x000000623762723e */ /* 0x000fe200000010ff */
[----:B------:R-:W-:Y:S01]  /*11010*/  @!P2 FMUL R62, R62, 16777216 ;  /* 0x4b8000003e3ea820 */ /* 0x000fe20000400000 */
        /* <DEDUP_REMOVED lines=9> */
[----:B------:R-:W-:Y:S01]  /*110b0*/  BAR.SYNC.DEFER_BLOCKING 0x0 ;  /* 0x0000000000007b1d */ /* 0x000fe20000010000 */
[----:B------:R-:W-:Y:S01]  /*110c0*/  FMUL R118, R13, R118 ;  /* 0x000000760d767220 */ /* 0x000fe20000400000 */
[----:B------:R-:W-:Y:S01]  /*110d0*/  F2FP.BF16.F32.PACK_AB R106, R59, R106 ;  /* 0x0000006a3b6a723e */ /* 0x000fe200000010ff */
[----:B------:R-:W-:Y:S01]  /*110e0*/  FMUL R13, R13, R62 ;  /* 0x0000003e0d0d7220 */ /* 0x000fe20000400000 */
[----:B------:R-:W-:-:S02]  /*110f0*/  F2FP.BF16.F32.PACK_AB R109, R109, R52 ;  /* 0x000000346d6d723e */ /* 0x000fc400000010ff */
[----:B------:R-:W-:Y:S02]  /*11100*/  F2FP.BF16.F32.PACK_AB R110, R61, R110 ;  /* 0x0000006e3d6e723e */ /* 0x000fe400000010ff */
[----:B------:R-:W2:Y:S01]  /*11110*/  LDC R0, c[0x0][0x290] ;  /* 0x0000a400ff007b82 */ /* 0x000ea20000000800 */
[----:B------:R-:W-:Y:S01]  /*11120*/  F2FP.BF16.F32.PACK_AB R113, R113, R56 ;  /* 0x000000387171723e */ /* 0x000fe200000010ff */
[----:B------:R-:W-:Y:S01]  /*11130*/  ULDC UR4, c[0x0][0x28c] ;  /* 0x0000a30000047ab9 */ /* 0x000fe20000000800 */
[----:B------:R-:W-:Y:S02]  /*11140*/  F2FP.BF16.F32.PACK_AB R114, R63, R114 ;  /* 0x000000723f72723e */ /* 0x000fe400000010ff */
[----:B------:R-:W-:Y:S02]  /*11150*/  F2FP.BF16.F32.PACK_AB R117, R117, R60 ;  /* 0x0000003c7575723e */ /* 0x000fe400000010ff */
[----:B------:R-:W-:Y:S01]  /*11160*/  F2FP.BF16.F32.PACK_AB R118, R13, R118 ;  /* 0x000000760d76723e */ /* 0x000fe200000010ff */
[----:B0-----:R-:W0:Y:S01]  /*11170*/  LDC.64 R16, c[0x0][0x268] ;  /* 0x00009a00ff107b82 */ /* 0x001e220000000a00 */
[----:B------:R-:W-:-:S02]  /*11180*/  LOP3.LUT P5, RZ, R18, 0x200, RZ, 0xc0, !PT ;  /* 0x0000020012ff7812 */ /* 0x000fc400078ac0ff */
[C---:B------:R-:W-:Y:S02]  /*11190*/  LOP3.LUT P6, RZ, R18.reuse, 0x100, RZ, 0xc0, !PT ;  /* 0x0000010012ff7812 */ /* 0x040fe400078cc0ff */
[C---:B------:R-:W-:Y:S02]  /*111a0*/  LOP3.LUT P4, RZ, R18.reuse, 0x40, RZ, 0xc0, !PT ;  /* 0x0000004012ff7812 */ /* 0x040fe4000788c0ff */
[C---:B------:R-:W-:Y:S01]  /*111b0*/  LOP3.LUT P3, RZ, R18.reuse, 0x20, RZ, 0xc0, !PT ;  /* 0x0000002012ff7812 */ /* 0x040fe2000786c0ff */
[----:B------:R-:W3:Y:S01]  /*111c0*/  LDS.128 R20, [R66] ;  /* 0x0000000042147984 */ /* 0x000ee20000000c00 */
[C---:B------:R-:W-:Y:S02]  /*111d0*/  LOP3.LUT P2, RZ, R18.reuse, 0x10, RZ, 0xc0, !PT ;  /* 0x0000001012ff7812 */ /* 0x040fe4000784c0ff */
[C---:B------:R-:W-:Y:S01]  /*111e0*/  LOP3.LUT P1, RZ, R18.reuse, 0x8, RZ, 0xc0, !PT ;  /* 0x0000000812ff7812 */ /* 0x040fe2000782c0ff */
[----:B------:R-:W4:Y:S01]  /*111f0*/  LDS.128 R28, [R68+0x800] ;  /* 0x00080000441c7984 */ /* 0x000f220000000c00 */
[----:B------:R-:W-:Y:S01]  /*11200*/  LOP3.LUT P0, RZ, R18, 0x4, RZ, 0xc0, !PT ;  /* 0x0000000412ff7812 */ /* 0x000fe2000780c0ff */
[----:B--2---:R-:W-:-:S02]  /*11210*/  IMAD R15, R0, UR5, R15 ;  /* 0x00000005000f7c24 */ /* 0x004fc4000f8e020f */
[----:B------:R-:W2:Y:S02]  /*11220*/  LDS.128 R32, [R69+0x1000] ;  /* 0x0010000045207984 */ /* 0x000ea40000000c00 */
[--C-:B------:R-:W-:Y:S02]  /*11230*/  IMAD R3, R12, UR4, R15.reuse ;  /* 0x000000040c037c24 */ /* 0x100fe4000f8e020f */
[----:B------:R-:W5:Y:S01]  /*11240*/  LDS.128 R36, [R70+0x1800] ;  /* 0x0018000046247984 */ /* 0x000f620000000c00 */
[----:B------:R-:W-:Y:S02]  /*11250*/  IMAD R11, R11, UR4, R15 ;  /* 0x000000040b0b7c24 */ /* 0x000fe4000f8e020f */
[----:B0-----:R-:W-:Y:S01]  /*11260*/  IMAD.WIDE R2, R3, 0x2, R16 ;  /* 0x0000000203027825 */ /* 0x001fe200078e0210 */
[----:B------:R-:W-:Y:S03]  /*11270*/  BAR.SYNC.DEFER_BLOCKING 0x0 ;  /* 0x0000000000007b1d */ /* 0x000fe60000010000 */
[----:B------:R-:W-:-:S02]  /*11280*/  IMAD R13, R10, UR4, R15 ;  /* 0x000000040a0d7c24 */ /* 0x000fc4000f8e020f */
[--C-:B------:R-:W-:Y:S02]  /*11290*/  IMAD R9, R9, UR4, R15.reuse ;  /* 0x0000000409097c24 */ /* 0x100fe4000f8e020f */
[----:B------:R-:W-:Y:S02]  /*112a0*/  IMAD R19, R8, UR4, R15 ;  /* 0x0000000408137c24 */ /* 0x000fe4000f8e020f */
[----:B------:R-:W-:-:S04]  /*112b0*/  IMAD.WIDE R10, R11, 0x2, R16 ;  /* 0x000000020b0a7825 */ /* 0x000fc800078e0210 */
[--C-:B-1----:R-:W-:Y:S02]  /*112c0*/  IMAD R25, R7, UR4, R15.reuse ;  /* 0x0000000407197c24 */ /* 0x102fe4000f8e020f */
[--C-:B------:R-:W-:Y:S02]  /*112d0*/  IMAD R27, R6, UR4, R15.reuse ;  /* 0x00000004061b7c24 */ /* 0x100fe4000f8e020f */
[----:B------:R-:W-:Y:S02]  /*112e0*/  IMAD R15, R5, UR4, R15 ;  /* 0x00000004050f7c24 */ /* 0x000fe4000f8e020f */
[----:B------:R-:W-:-:S04]  /*112f0*/  IMAD.WIDE R4, R9, 0x2, R16 ;  /* 0x0000000209047825 */ /* 0x000fc800078e0210 */
[--C-:B------:R-:W-:Y:S01]  /*11300*/  IMAD.WIDE R6, R19, 0x2, R16.reuse ;  /* 0x0000000213067825 */ /* 0x100fe200078e0210 */
[----:B------:R-:W-:Y:S03]  /*11310*/  STS [R64], R49 ;  /* 0x0000003140007388 */ /* 0x000fe60000000800 */
[----:B------:R-:W-:Y:S01]  /*11320*/  IMAD.WIDE R8, R25, 0x2, R16 ;  /* 0x0000000219087825 */ /* 0x000fe200078e0210 */
[----:B------:R-:W-:Y:S04]  /*11330*/  STS [R65+0x400], R90 ;  /* 0x0004005a41007388 */ /* 0x000fe80000000800 */
        /* <DEDUP_REMOVED lines=13> */
[----:B------:R-:W-:Y:S01]  /*11410*/  STS [R67+0x470], R118 ;  /* 0x0004707643007388 */ /* 0x000fe20000000800 */
[----:B------:R-:W-:Y:S06]  /*11420*/  BAR.SYNC.DEFER_BLOCKING 0x0 ;  /* 0x0000000000007b1d */ /* 0x000fec0000010000 */
[----:B------:R-:W0:Y:S04]  /*11430*/  LDS.128 R40, [R66] ;  /* 0x0000000042287984 */ /* 0x000e280000000c00 */
[----:B------:R-:W1:Y:S04]  /*11440*/  LDS.128 R44, [R68+0x800] ;  /* 0x00080000442c7984 */ /* 0x000e680000000c00 */
[----:B------:R-:W1:Y:S04]  /*11450*/  LDS.128 R48, [R69+0x1000] ;  /* 0x0010000045307984 */ /* 0x000e680000000c00 */
[----:B---3--:R3:W-:Y:S01]  /*11460*/  @!P5 STG.E.128 desc[UR52][R2.64], R20 ;  /* 0x000000140200d986 */ /* 0x0087e2000c101d34 */
[----:B------:R-:W-:-:S03]  /*11470*/  LOP3.LUT P5, RZ, R18, 0x80, RZ, 0xc0, !PT ;  /* 0x0000008012ff7812 */ /* 0x000fc600078ac0ff */
[----:B----4-:R4:W-:Y:S01]  /*11480*/  @!P6 STG.E.128 desc[UR52][R10.64], R28 ;  /* 0x0000001c0a00e986 */ /* 0x0109e2000c101d34 */
[----:B---3--:R-:W-:-:S04]  /*11490*/  IMAD.WIDE R2, R13, 0x2, R16 ;  /* 0x000000020d027825 */ /* 0x008fc800078e0210 */
[----:B------:R-:W-:-:S05]  /*114a0*/  IMAD.WIDE R12, R27, 0x2, R16 ;  /* 0x000000021b0c7825 */ /* 0x000fca00078e0210 */
[----:B--2---:R4:W-:Y:S04]  /*114b0*/  @!P5 STG.E.128 desc[UR52][R2.64], R32 ;  /* 0x000000200200d986 */ /* 0x0049e8000c101d34 */
[----:B-----5:R4:W-:Y:S04]  /*114c0*/  @!P4 STG.E.128 desc[UR52][R4.64], R36 ;  /* 0x000000240400c986 */ /* 0x0209e8000c101d34 */
[----:B0-----:R4:W-:Y:S04]  /*114d0*/  @!P3 STG.E.128 desc[UR52][R6.64], R40 ;  /* 0x000000280600b986 */ /* 0x0019e8000c101d34 */
[----:B-1----:R4:W-:Y:S04]  /*114e0*/  @!P2 STG.E.128 desc[UR52][R8.64], R44 ;  /* 0x0000002c0800a986 */ /* 0x0029e8000c101d34 */
[----:B------:R4:W-:Y:S01]  /*114f0*/  @!P1 STG.E.128 desc[UR52][R12.64], R48 ;  /* 0x000000300c009986 */ /* 0x0009e2000c101d34 */
[----:B------:R-:W-:Y:S05]  /*11500*/  @P0 EXIT ;  /* 0x000000000000094d */ /* 0x000fea0003800000 */
[----:B------:R-:W0:Y:S01]  /*11510*/  LDS.128 R68, [R70+0x1800] ;  /* 0x0018000046447984 */ /* 0x000e220000000c00 */
[----:B----4-:R-:W-:-:S05]  /*11520*/  IMAD.WIDE R2, R15, 0x2, R16 ;  /* 0x000000020f027825 */ /* 0x010fca00078e0210 */
[----:B0-----:R-:W-:Y:S01]  /*11530*/  STG.E.128 desc[UR52][R2.64], R68 ;  /* 0x0000004402007986 */ /* 0x001fe2000c101d34 */
[----:B------:R-:W-:Y:S05]  /*11540*/  EXIT ;  /* 0x000000000000794d */ /* 0x000fea0003800000 */
.L_x_36:
[----:B------:R-:W-:-:S00]  /*11550*/  BRA `(.L_x_36) ;  /* 0xfffffffc00fc7947 */ /* 0x000fc0000383ffff */
[----:B------:R-:W-:-:S00]  /*11560*/  NOP ;  /* 0x0000000000007918 */ /* 0x000fc00000000000 */
        /* <DEDUP_REMOVED lines=9> */
.L_x_37:


//--------------------- .nv.shared._fwd_kernel    --------------------------
	.section	.nv.shared._fwd_kernel,"aw",@nobits
	.sectionflags	@""
	.align	16
	.zero		1024


//--------------------- .nv.constant0._fwd_kernel --------------------------
	.section	.nv.constant0._fwd_kernel,"a",@progbits
	.sectionflags	@""
	.align	4
.nv.constant0._fwd_kernel:
	.zero		684
